	.target	sm_100a

	.elftype	@"ET_EXEC"


//--------------------- .note.nv.tkinfo           --------------------------
	.section	.note.nv.tkinfo,"",@"SHT_NOTE"
	.sectionflags	@"SHF_NOTE_NV_TKINFO"
	.tkinfo
        /*0018*/ 	.word	0x00000002
        /*0030*/ 	.string	""
        /*0030*/ 	.string	"ptxas"
        /*0030*/ 	.string	"Cuda compilation tools, release 13.0, V13.0.88"
        /*0030*/ 	.string	"Build cuda_13.0.r13.0/compiler.36424714_0"
        /*0030*/ 	.string	"-arch sm_100a -m 64 "



//--------------------- .note.nv.cuinfo           --------------------------
	.section	.note.nv.cuinfo,"",@"SHT_NOTE"
	.sectionflags	@"SHF_NOTE_NV_CUINFO"
        /*0018*/ 	.short	0x0002
        /*001a*/ 	.short	0x0064
        /*001c*/ 	.short	0x0082
	.zero		2


//--------------------- .nv.info                  --------------------------
	.section	.nv.info,"",@"SHT_CUDA_INFO"
	.align	4


	//----- nvinfo : EIATTR_REGCOUNT
	.align		4
        /*0000*/ 	.byte	0x04, 0x2f
        /*0002*/ 	.short	(.L_20 - .L_19)
	.align		4
.L_19:
        /*0004*/ 	.word	index@(_ZN7cutlass13device_kernelINS_4gemm6kernel13GemmUniversalIN4cute5tupleIJiiiiEEENS1_10collective13CollectiveMmaINS1_35MainloopSm100TmaUmmaWarpSpecializedILi5ELi2ELi4ENS5_IJNS4_1CILi2EEESB_NSA_ILi1EEEEEEEENS5_IJNSA_ILi128EEENSA_ILi256EEESF_EEEaNS5_IJlSC_lEEEaSI_NS4_8TiledMMAINS4_8MMA_AtomIJNS4_21SM100_MMA_S8_2x1SM_SSIaaiLi128ELi256ELNS4_4UMMA5MajorE0ELSN_0ELNSM_8SaturateE0EEEEEENS4_6LayoutINS5_IJSC_SC_SC_EEENS5_IJNSA_ILi0EEEST_ST_EEEEENS5_IJNS4_10UnderscoreESW_SW_EEEEENS4_28SM100_TMA_2SM_LOAD_MULTICASTENS4_14ComposedLayoutINS4_7SwizzleILi3ELi4ELi3EEENS4_18smem_ptr_flag_bitsILi8EEENSR_INS5_IJNSA_ILi8EEESF_EEENS5_IJSF_SC_EEEEEEEvNS4_8identityENS4_18SM100_TMA_2SM_LOADES19_vS1A_EENS_8epilogue10collective18CollectiveEpilogueINS1D_23Sm100TmaWarpSpecializedILi4ELi2ELi32ELb0ELb0EEEJNS5_IJNSA_ILi64EEESG_SF_EEENS5_IJNSR_IS1I_SC_EENSR_INS5_IJNSA_ILi32EEESB_EEENS5_IJSC_SF_EEEEEEEEaSI_aSI_NS1D_6fusion15FusionCallbacksIS1H_NS1Q_17LinearCombinationIaiaiLNS_15FloatRoundStyleE2EEES1J_S1P_JEEENS4_5SM1004TMEM4LOAD26SM100_TMEM_LOAD_32dp32b32xENS4_13SM90_TMA_LOADENS10_INS11_ILi1ELi4ELi3EEES14_NSR_INS5_IJS15_S1L_EEENS5_IJS1L_SC_EEEEEEENS4_39AutoVectorizingCopyWithAssumedAlignmentILi128EEENS4_14SM90_TMA_STOREES25_S27_S27_EEEvvEEEEvNT_6ParamsE)
        /*0008*/ 	.word	0x0000005b


	//----- nvinfo : EIATTR_FRAME_SIZE
	.align		4
.L_20:
        /*000c*/ 	.byte	0x04, 0x11
        /*000e*/ 	.short	(.L_22 - .L_21)
	.align		4
.L_21:
        /*0010*/ 	.word	index@($__internal_2_$__cuda_sm10x_tcgen05_guardrail_trap_unallocated_columns_being_dealloced)
        /*0014*/ 	.word	0x00000000


	//----- nvinfo : EIATTR_FRAME_SIZE
	.align		4
.L_22:
        /*0018*/ 	.byte	0x04, 0x11
        /*001a*/ 	.short	(.L_24 - .L_23)
	.align		4
.L_23:
        /*001c*/ 	.word	index@($__internal_1_$__cuda_sm10x_tcgen05_guardrail_trap_phase_invalid_during_alloc)
        /*0020*/ 	.word	0x00000000


	//----- nvinfo : EIATTR_FRAME_SIZE
	.align		4
.L_24:
        /*0024*/ 	.byte	0x04, 0x11
        /*0026*/ 	.short	(.L_26 - .L_25)
	.align		4
.L_25:
        /*0028*/ 	.word	index@($__internal_0_$__cuda_sm10x_tcgen05_guardrail_trap_col_being_dealloced_not_returned_by_alloc)
        /*002c*/ 	.word	0x00000000


	//----- nvinfo : EIATTR_FRAME_SIZE
	.align		4
.L_26:
        /*0030*/ 	.byte	0x04, 0x11
        /*0032*/ 	.short	(.L_28 - .L_27)
	.align		4
.L_27:
        /*0034*/ 	.word	index@(_ZN7cutlass13device_kernelINS_4gemm6kernel13GemmUniversalIN4cute5tupleIJiiiiEEENS1_10collective13CollectiveMmaINS1_35MainloopSm100TmaUmmaWarpSpecializedILi5ELi2ELi4ENS5_IJNS4_1CILi2EEESB_NSA_ILi1EEEEEEEENS5_IJNSA_ILi128EEENSA_ILi256EEESF_EEEaNS5_IJlSC_lEEEaSI_NS4_8TiledMMAINS4_8MMA_AtomIJNS4_21SM100_MMA_S8_2x1SM_SSIaaiLi128ELi256ELNS4_4UMMA5MajorE0ELSN_0ELNSM_8SaturateE0EEEEEENS4_6LayoutINS5_IJSC_SC_SC_EEENS5_IJNSA_ILi0EEEST_ST_EEEEENS5_IJNS4_10UnderscoreESW_SW_EEEEENS4_28SM100_TMA_2SM_LOAD_MULTICASTENS4_14ComposedLayoutINS4_7SwizzleILi3ELi4ELi3EEENS4_18smem_ptr_flag_bitsILi8EEENSR_INS5_IJNSA_ILi8EEESF_EEENS5_IJSF_SC_EEEEEEEvNS4_8identityENS4_18SM100_TMA_2SM_LOADES19_vS1A_EENS_8epilogue10collective18CollectiveEpilogueINS1D_23Sm100TmaWarpSpecializedILi4ELi2ELi32ELb0ELb0EEEJNS5_IJNSA_ILi64EEESG_SF_EEENS5_IJNSR_IS1I_SC_EENSR_INS5_IJNSA_ILi32EEESB_EEENS5_IJSC_SF_EEEEEEEEaSI_aSI_NS1D_6fusion15FusionCallbacksIS1H_NS1Q_17LinearCombinationIaiaiLNS_15FloatRoundStyleE2EEES1J_S1P_JEEENS4_5SM1004TMEM4LOAD26SM100_TMEM_LOAD_32dp32b32xENS4_13SM90_TMA_LOADENS10_INS11_ILi1ELi4ELi3EEES14_NSR_INS5_IJS15_S1L_EEENS5_IJS1L_SC_EEEEEEENS4_39AutoVectorizingCopyWithAssumedAlignmentILi128EEENS4_14SM90_TMA_STOREES25_S27_S27_EEEvvEEEEvNT_6ParamsE)
        /*0038*/ 	.word	0x00000000


	//----- nvinfo : EIATTR_MIN_STACK_SIZE
	.align		4
.L_28:
        /*003c*/ 	.byte	0x04, 0x12
        /*003e*/ 	.short	(.L_30 - .L_29)
	.align		4
.L_29:
        /*0040*/ 	.word	index@(_ZN7cutlass13device_kernelINS_4gemm6kernel13GemmUniversalIN4cute5tupleIJiiiiEEENS1_10collective13CollectiveMmaINS1_35MainloopSm100TmaUmmaWarpSpecializedILi5ELi2ELi4ENS5_IJNS4_1CILi2EEESB_NSA_ILi1EEEEEEEENS5_IJNSA_ILi128EEENSA_ILi256EEESF_EEEaNS5_IJlSC_lEEEaSI_NS4_8TiledMMAINS4_8MMA_AtomIJNS4_21SM100_MMA_S8_2x1SM_SSIaaiLi128ELi256ELNS4_4UMMA5MajorE0ELSN_0ELNSM_8SaturateE0EEEEEENS4_6LayoutINS5_IJSC_SC_SC_EEENS5_IJNSA_ILi0EEEST_ST_EEEEENS5_IJNS4_10UnderscoreESW_SW_EEEEENS4_28SM100_TMA_2SM_LOAD_MULTICASTENS4_14ComposedLayoutINS4_7SwizzleILi3ELi4ELi3EEENS4_18smem_ptr_flag_bitsILi8EEENSR_INS5_IJNSA_ILi8EEESF_EEENS5_IJSF_SC_EEEEEEEvNS4_8identityENS4_18SM100_TMA_2SM_LOADES19_vS1A_EENS_8epilogue10collective18CollectiveEpilogueINS1D_23Sm100TmaWarpSpecializedILi4ELi2ELi32ELb0ELb0EEEJNS5_IJNSA_ILi64EEESG_SF_EEENS5_IJNSR_IS1I_SC_EENSR_INS5_IJNSA_ILi32EEESB_EEENS5_IJSC_SF_EEEEEEEEaSI_aSI_NS1D_6fusion15FusionCallbacksIS1H_NS1Q_17LinearCombinationIaiaiLNS_15FloatRoundStyleE2EEES1J_S1P_JEEENS4_5SM1004TMEM4LOAD26SM100_TMEM_LOAD_32dp32b32xENS4_13SM90_TMA_LOADENS10_INS11_ILi1ELi4ELi3EEES14_NSR_INS5_IJS15_S1L_EEENS5_IJS1L_SC_EEEEEEENS4_39AutoVectorizingCopyWithAssumedAlignmentILi128EEENS4_14SM90_TMA_STOREES25_S27_S27_EEEvvEEEEvNT_6ParamsE)
        /*0044*/ 	.word	0x00000000
.L_30:


//--------------------- .nv.compat                --------------------------
	.section	.nv.compat,"",@"SHT_CUDA_COMPAT_INFO"
	.align	4
        /*0000*/ 	.byte	0x02, 0x09, 0x01, 0x00, 0x02, 0x02, 0x03, 0x00, 0x02, 0x05, 0x06, 0x00, 0x03, 0x07, 0x01, 0x01
        /*0010*/ 	.byte	0x02, 0x03, 0x01, 0x00, 0x02, 0x06, 0x01, 0x00, 0x04, 0x0b, 0x08, 0x00, 0x01, 0x00, 0x00, 0x00
        /*0020*/ 	.byte	0x00, 0x00, 0x00, 0x00


//--------------------- .nv.info._ZN7cutlass13device_kernelINS_4gemm6kernel13GemmUniversalIN4cute5tupleIJiiiiEEENS1_10collective13CollectiveMmaINS1_35MainloopSm100TmaUmmaWarpSpecializedILi5ELi2ELi4ENS5_IJNS4_1CILi2EEESB_NSA_ILi1EEEEEEEENS5_IJNSA_ILi128EEENSA_ILi256EEESF_EEEaNS5_IJlSC_lEEEaSI_NS4_8TiledMMAINS4_8MMA_AtomIJNS4_21SM100_MMA_S8_2x1SM_SSIaaiLi128ELi256ELNS4_4UMMA5MajorE0ELSN_0ELNSM_8SaturateE0EEEEEENS4_6LayoutINS5_IJSC_SC_SC_EEENS5_IJNSA_ILi0EEEST_ST_EEEEENS5_IJNS4_10UnderscoreESW_SW_EEEEENS4_28SM100_TMA_2SM_LOAD_MULTICASTENS4_14ComposedLayoutINS4_7SwizzleILi3ELi4ELi3EEENS4_18smem_ptr_flag_bitsILi8EEENSR_INS5_IJNSA_ILi8EEESF_EEENS5_IJSF_SC_EEEEEEEvNS4_8identityENS4_18SM100_TMA_2SM_LOADES19_vS1A_EENS_8epilogue10collective18CollectiveEpilogueINS1D_23Sm100TmaWarpSpecializedILi4ELi2ELi32ELb0ELb0EEEJNS5_IJNSA_ILi64EEESG_SF_EEENS5_IJNSR_IS1I_SC_EENSR_INS5_IJNSA_ILi32EEESB_EEENS5_IJSC_SF_EEEEEEEEaSI_aSI_NS1D_6fusion15FusionCallbacksIS1H_NS1Q_17LinearCombinationIaiaiLNS_15FloatRoundStyleE2EEES1J_S1P_JEEENS4_5SM1004TMEM4LOAD26SM100_TMEM_LOAD_32dp32b32xENS4_13SM90_TMA_LOADENS10_INS11_ILi1ELi4ELi3EEES14_NSR_INS5_IJS15_S1L_EEENS5_IJS1L_SC_EEEEEEENS4_39AutoVectorizingCopyWithAssumedAlignmentILi128EEENS4_14SM90_TMA_STOREES25_S27_S27_EEEvvEEEEvNT_6ParamsE --------------------------
	.section	.nv.info._ZN7cutlass13device_kernelINS_4gemm6kernel13GemmUniversalIN4cute5tupleIJiiiiEEENS1_10collective13CollectiveMmaINS1_35MainloopSm100TmaUmmaWarpSpecializedILi5ELi2ELi4ENS5_IJNS4_1CILi2EEESB_NSA_ILi1EEEEEEEENS5_IJNSA_ILi128EEENSA_ILi256EEESF_EEEaNS5_IJlSC_lEEEaSI_NS4_8TiledMMAINS4_8MMA_AtomIJNS4_21SM100_MMA_S8_2x1SM_SSIaaiLi128ELi256ELNS4_4UMMA5MajorE0ELSN_0ELNSM_8SaturateE0EEEEEENS4_6LayoutINS5_IJSC_SC_SC_EEENS5_IJNSA_ILi0EEEST_ST_EEEEENS5_IJNS4_10UnderscoreESW_SW_EEEEENS4_28SM100_TMA_2SM_LOAD_MULTICASTENS4_14ComposedLayoutINS4_7SwizzleILi3ELi4ELi3EEENS4_18smem_ptr_flag_bitsILi8EEENSR_INS5_IJNSA_ILi8EEESF_EEENS5_IJSF_SC_EEEEEEEvNS4_8identityENS4_18SM100_TMA_2SM_LOADES19_vS1A_EENS_8epilogue10collective18CollectiveEpilogueINS1D_23Sm100TmaWarpSpecializedILi4ELi2ELi32ELb0ELb0EEEJNS5_IJNSA_ILi64EEESG_SF_EEENS5_IJNSR_IS1I_SC_EENSR_INS5_IJNSA_ILi32EEESB_EEENS5_IJSC_SF_EEEEEEEEaSI_aSI_NS1D_6fusion15FusionCallbacksIS1H_NS1Q_17LinearCombinationIaiaiLNS_15FloatRoundStyleE2EEES1J_S1P_JEEENS4_5SM1004TMEM4LOAD26SM100_TMEM_LOAD_32dp32b32xENS4_13SM90_TMA_LOADENS10_INS11_ILi1ELi4ELi3EEES14_NSR_INS5_IJS15_S1L_EEENS5_IJS1L_SC_EEEEEEENS4_39AutoVectorizingCopyWithAssumedAlignmentILi128EEENS4_14SM90_TMA_STOREES25_S27_S27_EEEvvEEEEvNT_6ParamsE,"",@"SHT_CUDA_INFO"
	.sectionflags	@""
	.align	4


	//----- nvinfo : EIATTR_CUDA_API_VERSION
	.align		4
        /*0000*/ 	.byte	0x04, 0x37
        /*0002*/ 	.short	(.L_32 - .L_31)
.L_31:
        /*0004*/ 	.word	0x00000082


	//----- nvinfo : EIATTR_KPARAM_INFO
	.align		4
.L_32:
        /*0008*/ 	.byte	0x04, 0x17
        /*000a*/ 	.short	(.L_34 - .L_33)
.L_33:
        /*000c*/ 	.word	0x00000000
        /*0010*/ 	.short	0x0000
        /*0012*/ 	.short	0x0000
        /*0014*/ 	.byte	0x00, 0xf0, 0x01, 0x20


	//----- nvinfo : EIATTR_AT_ENTRY_FRAGMENTS
	.align		4
.L_34:
        /*0018*/ 	.byte	0x04, 0x4f
        /*001a*/ 	.short	(.L_36 - .L_35)


	//   ....[0]....
.L_35:
        /*001c*/ 	.word	0x00000007


	//----- nvinfo : EIATTR_RESERVED_SMEM_USED
	.align		4
.L_36:
        /*0020*/ 	.byte	0x01, 0x41
	.zero		2


	//----- nvinfo : EIATTR_SPARSE_MMA_MASK
	.align		4
        /*0024*/ 	.byte	0x03, 0x50
        /*0026*/ 	.short	0x0000


	//----- nvinfo : EIATTR_TCGEN05_2CTA_USED
	.align		4
        /*0028*/ 	.byte	0x01, 0x52
	.zero		2


	//----- nvinfo : EIATTR_MAXREG_COUNT
	.align		4
        /*002c*/ 	.byte	0x03, 0x1b
        /*002e*/ 	.short	0x00ff


	//----- nvinfo : EIATTR_NUM_BARRIERS
	.align		4
        /*0030*/ 	.byte	0x02, 0x4c
        /*0032*/ 	.byte	0x07
	.zero		1


	//----- nvinfo : EIATTR_EXTERNS
	.align		4
        /*0034*/ 	.byte	0x04, 0x0f
        /*0036*/ 	.short	(.L_38 - .L_37)


	//   ....[0]....
	.align		4
.L_37:
        /*0038*/ 	.word	index@(__assertfail)


	//----- nvinfo : EIATTR_MERCURY_ISA_VERSION
	.align		4
.L_38:
        /*003c*/ 	.byte	0x03, 0x5f
        /*003e*/ 	.short	0x0101


	//----- nvinfo : EIATTR_INT_WARP_WIDE_INSTR_OFFSETS
	.align		4
        /*0040*/ 	.byte	0x04, 0x31
        /*0042*/ 	.short	(.L_40 - .L_39)


	//   ....[0]....
.L_39:
        /*0044*/ 	.word	0x00000d90


	//   ....[1]....
        /*0048*/ 	.word	0x00000e30


	//   ....[2]....
        /*004c*/ 	.word	0x00004390


	//   ....[3]....
        /*0050*/ 	.word	0x000043c0


	//   ....[4]....
        /*0054*/ 	.word	0x000043e0


	//   ....[5]....
        /*0058*/ 	.word	0x00004f20


	//   ....[6]....
        /*005c*/ 	.word	0x00004fc0


	//   ....[7]....
        /*0060*/ 	.word	0x00005080


	//   ....[8]....
        /*0064*/ 	.word	0x000050f0


	//   ....[9]....
        /*0068*/ 	.word	0x000051b0


	//   ....[10]....
        /*006c*/ 	.word	0x00005250


	//   ....[11]....
        /*0070*/ 	.word	0x000052c0


	//   ....[12]....
        /*0074*/ 	.word	0x00005380


	//   ....[13]....
        /*0078*/ 	.word	0x00005420


	//   ....[14]....
        /*007c*/ 	.word	0x000054c0


	//   ....[15]....
        /*0080*/ 	.word	0x000055b0


	//   ....[16]....
        /*0084*/ 	.word	0x00005680


	//----- nvinfo : EIATTR_COOP_GROUP_MASK_REGIDS
	.align		4
.L_40:
        /*0088*/ 	.byte	0x04, 0x29
        /*008a*/ 	.short	(.L_42 - .L_41)


	//   ....[0]....
.L_41:
        /*008c*/ 	.word	0xffffffff


	//   ....[1]....
        /*0090*/ 	.word	0xffffffff


	//   ....[2]....
        /*0094*/ 	.word	0xffffffff


	//   ....[3]....
        /*0098*/ 	.word	0xffffffff


	//   ....[4]....
        /*009c*/ 	.word	0xffffffff


	//   ....[5]....
        /*00a0*/ 	.word	0xffffffff


	//   ....[6]....
        /*00a4*/ 	.word	0xffffffff


	//   ....[7]....
        /*00a8*/ 	.word	0xffffffff


	//   ....[8]....
        /*00ac*/ 	.word	0xffffffff


	//   ....[9]....
        /*00b0*/ 	.word	0xffffffff


	//   ....[10]....
        /*00b4*/ 	.word	0xffffffff


	//   ....[11]....
        /*00b8*/ 	.word	0xffffffff


	//   ....[12]....
        /*00bc*/ 	.word	0xffffffff


	//   ....[13]....
        /*00c0*/ 	.word	0xffffffff


	//----- nvinfo : EIATTR_COOP_GROUP_INSTR_OFFSETS
	.align		4
.L_42:
        /*00c4*/ 	.byte	0x04, 0x28
        /*00c6*/ 	.short	(.L_44 - .L_43)


	//   ....[0]....
.L_43:
        /*00c8*/ 	.word	0x000000b0


	//   ....[1]....
        /*00cc*/ 	.word	0x00000520


	//   ....[2]....
        /*00d0*/ 	.word	0x00000700


	//   ....[3]....
        /*00d4*/ 	.word	0x00000890


	//   ....[4]....
        /*00d8*/ 	.word	0x00000980


	//   ....[5]....
        /*00dc*/ 	.word	0x00000ae0


	//   ....[6]....
        /*00e0*/ 	.word	0x00000c70


	//   ....[7]....
        /*00e4*/ 	.word	0x00000eb0


	//   ....[8]....
        /*00e8*/ 	.word	0x00002230


	//   ....[9]....
        /*00ec*/ 	.word	0x00003170


	//   ....[10]....
        /*00f0*/ 	.word	0x00003640


	//   ....[11]....
        /*00f4*/ 	.word	0x00003670


	//   ....[12]....
        /*00f8*/ 	.word	0x00004290


	//   ....[13]....
        /*00fc*/ 	.word	0x000044a0


	//----- nvinfo : EIATTR_VRC_CTA_INIT_COUNT
	.align		4
.L_44:
        /*0100*/ 	.byte	0x02, 0x4a
        /*0102*/ 	.byte	0x80
	.zero		1


	//----- nvinfo : EIATTR_SYSCALL_OFFSETS
	.align		4
        /*0104*/ 	.byte	0x04, 0x46
        /*0106*/ 	.short	(.L_46 - .L_45)


	//   ....[0]....
.L_45:
        /*0108*/ 	.word	0x000061d0


	//   ....[1]....
        /*010c*/ 	.word	0x00006310


	//   ....[2]....
        /*0110*/ 	.word	0x00006b20


	//   ....[3]....
        /*0114*/ 	.word	0x00007920


	//   ....[4]....
        /*0118*/ 	.word	0x000086c0


	//   ....[5]....
        /*011c*/ 	.word	0x00009470


	//----- nvinfo : EIATTR_MBARRIER_INSTR_OFFSETS
	.align		4
.L_46:
        /*0120*/ 	.byte	0x04, 0x39
        /*0122*/ 	.short	(.L_48 - .L_47)


	//   ....[0]....
.L_47:
        /*0124*/ 	.word	0x00000650
        /*0128*/ 	.word	0x000000ff
        /*012c*/ 	.word	0x00000000
        /*0130*/ 	.short	0x0100
        /*0132*/ 	.byte	0x04
	.zero		1


	//   ....[1]....
        /*0134*/ 	.word	0x00000660
        /*0138*/ 	.word	0x000000ff
        /*013c*/ 	.word	0x00000028
        /*0140*/ 	.short	0x0100
        /*0142*/ 	.byte	0x04
	.zero		1


	//   ....[2]....
        /*0144*/ 	.word	0x00000670
        /*0148*/ 	.word	0x000000ff
        /*014c*/ 	.word	0x00000008
        /*0150*/ 	.short	0x0100
        /*0152*/ 	.byte	0x04
	.zero		1


	//   ....[3]....
        /*0154*/ 	.word	0x00000680
        /*0158*/ 	.word	0x000000ff
        /*015c*/ 	.word	0x00000030
        /*0160*/ 	.short	0x0100
        /*0162*/ 	.byte	0x04
	.zero		1


	//   ....[4]....
        /*0164*/ 	.word	0x00000690
        /*0168*/ 	.word	0x000000ff
        /*016c*/ 	.word	0x00000010
        /*0170*/ 	.short	0x0100
        /*0172*/ 	.byte	0x04
	.zero		1


	//   ....[5]....
        /*0174*/ 	.word	0x000006a0
        /*0178*/ 	.word	0x000000ff
        /*017c*/ 	.word	0x00000038
        /*0180*/ 	.short	0x0100
        /*0182*/ 	.byte	0x04
	.zero		1


	//   ....[6]....
        /*0184*/ 	.word	0x000006b0
        /*0188*/ 	.word	0x000000ff
        /*018c*/ 	.word	0x00000018
        /*0190*/ 	.short	0x0100
        /*0192*/ 	.byte	0x04
	.zero		1


	//   ....[7]....
        /*0194*/ 	.word	0x000006c0
        /*0198*/ 	.word	0x000000ff
        /*019c*/ 	.word	0x00000040
        /*01a0*/ 	.short	0x0100
        /*01a2*/ 	.byte	0x04
	.zero		1


	//   ....[8]....
        /*01a4*/ 	.word	0x000006d0
        /*01a8*/ 	.word	0x000000ff
        /*01ac*/ 	.word	0x00000020
        /*01b0*/ 	.short	0x0100
        /*01b2*/ 	.byte	0x04
	.zero		1


	//   ....[9]....
        /*01b4*/ 	.word	0x000006e0
        /*01b8*/ 	.word	0x000000ff
        /*01bc*/ 	.word	0x00000048
        /*01c0*/ 	.short	0x0100
        /*01c2*/ 	.byte	0x04
	.zero		1


	//   ....[10]....
        /*01c4*/ 	.word	0x00000800
        /*01c8*/ 	.word	0x000000ff
        /*01cc*/ 	.word	0x00000050
        /*01d0*/ 	.short	0x0100
        /*01d2*/ 	.byte	0x04
	.zero		1


	//   ....[11]....
        /*01d4*/ 	.word	0x00000810
        /*01d8*/ 	.word	0x000000ff
        /*01dc*/ 	.word	0x00000070
        /*01e0*/ 	.short	0x0100
        /*01e2*/ 	.byte	0x04
	.zero		1


	//   ....[12]....
        /*01e4*/ 	.word	0x00000820
        /*01e8*/ 	.word	0x000000ff
        /*01ec*/ 	.word	0x00000058
        /*01f0*/ 	.short	0x0100
        /*01f2*/ 	.byte	0x04
	.zero		1


	//   ....[13]....
        /*01f4*/ 	.word	0x00000830
        /*01f8*/ 	.word	0x000000ff
        /*01fc*/ 	.word	0x00000078
        /*0200*/ 	.short	0x0100
        /*0202*/ 	.byte	0x04
	.zero		1


	//   ....[14]....
        /*0204*/ 	.word	0x00000840
        /*0208*/ 	.word	0x000000ff
        /*020c*/ 	.word	0x00000060
        /*0210*/ 	.short	0x0100
        /*0212*/ 	.byte	0x04
	.zero		1


	//   ....[15]....
        /*0214*/ 	.word	0x00000850
        /*0218*/ 	.word	0x000000ff
        /*021c*/ 	.word	0x00000080
        /*0220*/ 	.short	0x0100
        /*0222*/ 	.byte	0x04
	.zero		1


	//   ....[16]....
        /*0224*/ 	.word	0x00000860
        /*0228*/ 	.word	0x000000ff
        /*022c*/ 	.word	0x00000068
        /*0230*/ 	.short	0x0100
        /*0232*/ 	.byte	0x04
	.zero		1


	//   ....[17]....
        /*0234*/ 	.word	0x00000870
        /*0238*/ 	.word	0x000000ff
        /*023c*/ 	.word	0x00000088
        /*0240*/ 	.short	0x0100
        /*0242*/ 	.byte	0x04
	.zero		1


	//   ....[18]....
        /*0244*/ 	.word	0x00000950
        /*0248*/ 	.word	0x000000ff
        /*024c*/ 	.word	0x00000090
        /*0250*/ 	.short	0x0100
        /*0252*/ 	.byte	0x06
	.zero		1


	//   ....[19]....
        /*0254*/ 	.word	0x00000960
        /*0258*/ 	.word	0x000000ff
        /*025c*/ 	.word	0x00000098
        /*0260*/ 	.short	0x0100
        /*0262*/ 	.byte	0x06
	.zero		1


	//   ....[20]....
        /*0264*/ 	.word	0x00000a90
        /*0268*/ 	.word	0x000000ff
        /*026c*/ 	.word	0x000000a0
        /*0270*/ 	.short	0x0100
        /*0272*/ 	.byte	0x06
	.zero		1


	//   ....[21]....
        /*0274*/ 	.word	0x00000aa0
        /*0278*/ 	.word	0x000000ff
        /*027c*/ 	.word	0x000000b0
        /*0280*/ 	.short	0x0100
        /*0282*/ 	.byte	0x06
	.zero		1


	//   ....[22]....
        /*0284*/ 	.word	0x00000ab0
        /*0288*/ 	.word	0x000000ff
        /*028c*/ 	.word	0x000000a8
        /*0290*/ 	.short	0x0100
        /*0292*/ 	.byte	0x06
	.zero		1


	//   ....[23]....
        /*0294*/ 	.word	0x00000ac0
        /*0298*/ 	.word	0x000000ff
        /*029c*/ 	.word	0x000000b8
        /*02a0*/ 	.short	0x0100
        /*02a2*/ 	.byte	0x06
	.zero		1


	//   ....[24]....
        /*02a4*/ 	.word	0x00000be0
        /*02a8*/ 	.word	0x000000ff
        /*02ac*/ 	.word	0x000000c0
        /*02b0*/ 	.short	0x0100
        /*02b2*/ 	.byte	0x04
	.zero		1


	//   ....[25]....
        /*02b4*/ 	.word	0x00000bf0
        /*02b8*/ 	.word	0x000000ff
        /*02bc*/ 	.word	0x000000e0
        /*02c0*/ 	.short	0x0100
        /*02c2*/ 	.byte	0x04
	.zero		1


	//   ....[26]....
        /*02c4*/ 	.word	0x00000c00
        /*02c8*/ 	.word	0x000000ff
        /*02cc*/ 	.word	0x000000c8
        /*02d0*/ 	.short	0x0100
        /*02d2*/ 	.byte	0x04
	.zero		1


	//   ....[27]....
        /*02d4*/ 	.word	0x00000c10
        /*02d8*/ 	.word	0x000000ff
        /*02dc*/ 	.word	0x000000e8
        /*02e0*/ 	.short	0x0100
        /*02e2*/ 	.byte	0x04
	.zero		1


	//   ....[28]....
        /*02e4*/ 	.word	0x00000c20
        /*02e8*/ 	.word	0x000000ff
        /*02ec*/ 	.word	0x000000d0
        /*02f0*/ 	.short	0x0100
        /*02f2*/ 	.byte	0x04
	.zero		1


	//   ....[29]....
        /*02f4*/ 	.word	0x00000c30
        /*02f8*/ 	.word	0x000000ff
        /*02fc*/ 	.word	0x000000f0
        /*0300*/ 	.short	0x0100
        /*0302*/ 	.byte	0x04
	.zero		1


	//   ....[30]....
        /*0304*/ 	.word	0x00000c40
        /*0308*/ 	.word	0x000000ff
        /*030c*/ 	.word	0x000000d8
        /*0310*/ 	.short	0x0100
        /*0312*/ 	.byte	0x04
	.zero		1


	//   ....[31]....
        /*0314*/ 	.word	0x00000c50
        /*0318*/ 	.word	0x000000ff
        /*031c*/ 	.word	0x000000f8
        /*0320*/ 	.short	0x0100
        /*0322*/ 	.byte	0x04
	.zero		1


	//   ....[32]....
        /*0324*/ 	.word	0x00000d40
        /*0328*/ 	.word	0x000000ff
        /*032c*/ 	.word	0x00000100
        /*0330*/ 	.short	0x0100
        /*0332*/ 	.byte	0x04
	.zero		1


	//   ....[33]....
        /*0334*/ 	.word	0x00000d50
        /*0338*/ 	.word	0x000000ff
        /*033c*/ 	.word	0x00000110
        /*0340*/ 	.short	0x0100
        /*0342*/ 	.byte	0x04
	.zero		1


	//   ....[34]....
        /*0344*/ 	.word	0x00000d60
        /*0348*/ 	.word	0x000000ff
        /*034c*/ 	.word	0x00000108
        /*0350*/ 	.short	0x0100
        /*0352*/ 	.byte	0x04
	.zero		1


	//   ....[35]....
        /*0354*/ 	.word	0x00000d70
        /*0358*/ 	.word	0x000000ff
        /*035c*/ 	.word	0x00000118
        /*0360*/ 	.short	0x0100
        /*0362*/ 	.byte	0x04
	.zero		1


	//   ....[36]....
        /*0364*/ 	.word	0x00000e70
        /*0368*/ 	.word	0x000000ff
        /*036c*/ 	.word	0x00000120
        /*0370*/ 	.short	0x0100
        /*0372*/ 	.byte	0x06
	.zero		1


	//   ....[37]....
        /*0374*/ 	.word	0x00001a50
        /*0378*/ 	.word	0x00000000
        /*037c*/ 	.word	0x00000110
        /*0380*/ 	.short	0x010a
        /*0382*/ 	.byte	0xff
	.zero		1


	//   ....[38]....
        /*0384*/ 	.word	0x00001a80
        /*0388*/ 	.word	0x00000000
        /*038c*/ 	.word	0x00000100
        /*0390*/ 	.short	0x0101
        /*0392*/ 	.byte	0xff
	.zero		1


	//   ....[39]....
        /*0394*/ 	.word	0x00001b40
        /*0398*/ 	.word	0x000000ff
        /*039c*/ 	.word	0x00000028
        /*03a0*/ 	.short	0x010a
        /*03a2*/ 	.byte	0x04
	.zero		1


	//   ....[40]....
        /*03a4*/ 	.word	0x00001c10
        /*03a8*/ 	.word	0x000000ff
        /*03ac*/ 	.word	0x00000028
        /*03b0*/ 	.short	0x010a
        /*03b2*/ 	.byte	0x21
	.zero		1


	//   ....[41]....
        /*03b4*/ 	.word	0x00001dd0
        /*03b8*/ 	.word	0x000000ff
        /*03bc*/ 	.word	0x00000028
        /*03c0*/ 	.short	0x010a
        /*03c2*/ 	.byte	0x07
	.zero		1


	//   ....[42]....
        /*03c4*/ 	.word	0x00001ed0
        /*03c8*/ 	.word	0x000000ff
        /*03cc*/ 	.word	0x00000098
        /*03d0*/ 	.short	0x0101
        /*03d2*/ 	.byte	0x06
	.zero		1


	//   ....[43]....
        /*03d4*/ 	.word	0x00001ef0
        /*03d8*/ 	.word	0x000000ff
        /*03dc*/ 	.word	0x00000028
        /*03e0*/ 	.short	0x010a
        /*03e2*/ 	.byte	0x04
	.zero		1


	//   ....[44]....
        /*03e4*/ 	.word	0x00001f70
        /*03e8*/ 	.word	0x000000ff
        /*03ec*/ 	.word	0x00000028
        /*03f0*/ 	.short	0x010a
        /*03f2*/ 	.byte	0x11
	.zero		1


	//   ....[45]....
        /*03f4*/ 	.word	0x00002100
        /*03f8*/ 	.word	0x000000ff
        /*03fc*/ 	.word	0x00000028
        /*0400*/ 	.short	0x010a
        /*0402*/ 	.byte	0x08
	.zero		1


	//   ....[46]....
        /*0404*/ 	.word	0x00002260
        /*0408*/ 	.word	0x00000003
        /*040c*/ 	.word	0x000000a0
        /*0410*/ 	.short	0x010a
        /*0412*/ 	.byte	0xff
	.zero		1


	//   ....[47]....
        /*0414*/ 	.word	0x000023b0
        /*0418*/ 	.word	0x00000000
        /*041c*/ 	.word	0x00000000
        /*0420*/ 	.short	0x0101
        /*0422*/ 	.byte	0xff
	.zero		1


	//   ....[48]....
        /*0424*/ 	.word	0x00002960
        /*0428*/ 	.word	0x000000ff
        /*042c*/ 	.word	0x00000000
        /*0430*/ 	.short	0x010a
        /*0432*/ 	.byte	0x04
	.zero		1


	//   ....[49]....
        /*0434*/ 	.word	0x000029f0
        /*0438*/ 	.word	0x000000ff
        /*043c*/ 	.word	0x00000000
        /*0440*/ 	.short	0x010a
        /*0442*/ 	.byte	0x05
	.zero		1


	//   ....[50]....
        /*0444*/ 	.word	0x00002a80
        /*0448*/ 	.word	0x000000ff
        /*044c*/ 	.word	0x00000000
        /*0450*/ 	.short	0x010a
        /*0452*/ 	.byte	0x05
	.zero		1


	//   ....[51]....
        /*0454*/ 	.word	0x00002b10
        /*0458*/ 	.word	0x000000ff
        /*045c*/ 	.word	0x00000000
        /*0460*/ 	.short	0x010a
        /*0462*/ 	.byte	0x05
	.zero		1


	//   ....[52]....
        /*0464*/ 	.word	0x00002bb0
        /*0468*/ 	.word	0x00000000
        /*046c*/ 	.word	0x00000000
        /*0470*/ 	.short	0x010a
        /*0472*/ 	.byte	0xff
	.zero		1


	//   ....[53]....
        /*0474*/ 	.word	0x00002cd0
        /*0478*/ 	.word	0x00000002
        /*047c*/ 	.word	0x00000100
        /*0480*/ 	.short	0x010a
        /*0482*/ 	.byte	0xff
	.zero		1


	//   ....[54]....
        /*0484*/ 	.word	0x00002d40
        /*0488*/ 	.word	0x00000002
        /*048c*/ 	.word	0x00000000
        /*0490*/ 	.short	0x0101
        /*0492*/ 	.byte	0xff
	.zero		1


	//   ....[55]....
        /*0494*/ 	.word	0x00002d60
        /*0498*/ 	.word	0x000000ff
        /*049c*/ 	.word	0x000000b0
        /*04a0*/ 	.short	0x010a
        /*04a2*/ 	.byte	0x04
	.zero		1


	//   ....[56]....
        /*04a4*/ 	.word	0x00002e80
        /*04a8*/ 	.word	0x00000002
        /*04ac*/ 	.word	0x000000a0
        /*04b0*/ 	.short	0x010a
        /*04b2*/ 	.byte	0xff
	.zero		1


	//   ....[57]....
        /*04b4*/ 	.word	0x00002f80
        /*04b8*/ 	.word	0x00000002
        /*04bc*/ 	.word	0x00000000
        /*04c0*/ 	.short	0x0101
        /*04c2*/ 	.byte	0xff
	.zero		1


	//   ....[58]....
        /*04c4*/ 	.word	0x00003010
        /*04c8*/ 	.word	0x000000ff
        /*04cc*/ 	.word	0x000000b0
        /*04d0*/ 	.short	0x0106
        /*04d2*/ 	.byte	0x04
	.zero		1


	//   ....[59]....
        /*04d4*/ 	.word	0x00003030
        /*04d8*/ 	.word	0x000000ff
        /*04dc*/ 	.word	0x000000b0
        /*04e0*/ 	.short	0x010a
        /*04e2*/ 	.byte	0x04
	.zero		1


	//   ....[60]....
        /*04e4*/ 	.word	0x000030c0
        /*04e8*/ 	.word	0x000000ff
        /*04ec*/ 	.word	0x000000b0
        /*04f0*/ 	.short	0x0106
        /*04f2*/ 	.byte	0x07
	.zero		1


	//   ....[61]....
        /*04f4*/ 	.word	0x00003100
        /*04f8*/ 	.word	0x00000000
        /*04fc*/ 	.word	0x000000b0
        /*0500*/ 	.short	0x010a
        /*0502*/ 	.byte	0xff
	.zero		1


	//   ....[62]....
        /*0504*/ 	.word	0x00003340
        /*0508*/ 	.word	0x000000ff
        /*050c*/ 	.word	0x00000008
        /*0510*/ 	.short	0x010a
        /*0512*/ 	.byte	0x05
	.zero		1


	//   ....[63]....
        /*0514*/ 	.word	0x00003360
        /*0518*/ 	.word	0x000000ff
        /*051c*/ 	.word	0x00000008
        /*0520*/ 	.short	0x010a
        /*0522*/ 	.byte	0x05
	.zero		1


	//   ....[64]....
        /*0524*/ 	.word	0x000034f0
        /*0528*/ 	.word	0x000000ff
        /*052c*/ 	.word	0x00000008
        /*0530*/ 	.short	0x010a
        /*0532*/ 	.byte	0x05
	.zero		1


	//   ....[65]....
        /*0534*/ 	.word	0x00003510
        /*0538*/ 	.word	0x000000ff
        /*053c*/ 	.word	0x00000008
        /*0540*/ 	.short	0x010a
        /*0542*/ 	.byte	0x05
	.zero		1


	//   ....[66]....
        /*0544*/ 	.word	0x000035d0
        /*0548*/ 	.word	0x000000ff
        /*054c*/ 	.word	0x00000000
        /*0550*/ 	.short	0x0101
        /*0552*/ 	.byte	0x04
	.zero		1


	//   ....[67]....
        /*0554*/ 	.word	0x00003910
        /*0558*/ 	.word	0x00000000
        /*055c*/ 	.word	0x000000a0
        /*0560*/ 	.short	0x010a
        /*0562*/ 	.byte	0xff
	.zero		1


	//   ....[68]....
        /*0564*/ 	.word	0x000039d0
        /*0568*/ 	.word	0x00000000
        /*056c*/ 	.word	0x00000000
        /*0570*/ 	.short	0x0101
        /*0572*/ 	.byte	0xff
	.zero		1


	//   ....[69]....
        /*0574*/ 	.word	0x00003a90
        /*0578*/ 	.word	0x000000ff
        /*057c*/ 	.word	0x00000000
        /*0580*/ 	.short	0x010a
        /*0582*/ 	.byte	0x04
	.zero		1


	//   ....[70]....
        /*0584*/ 	.word	0x00003aa0
        /*0588*/ 	.word	0x000000ff
        /*058c*/ 	.word	0x000000e0
        /*0590*/ 	.short	0x010a
        /*0592*/ 	.byte	0x1f
	.zero		1


	//   ....[71]....
        /*0594*/ 	.word	0x00003b50
        /*0598*/ 	.word	0x000000ff
        /*059c*/ 	.word	0x00000000
        /*05a0*/ 	.short	0x010a
        /*05a2*/ 	.byte	0x05
	.zero		1


	//   ....[72]....
        /*05a4*/ 	.word	0x00003c80
        /*05a8*/ 	.word	0x000000ff
        /*05ac*/ 	.word	0x00000000
        /*05b0*/ 	.short	0x010a
        /*05b2*/ 	.byte	0x04
	.zero		1


	//   ....[73]....
        /*05b4*/ 	.word	0x00003f80
        /*05b8*/ 	.word	0x000000ff
        /*05bc*/ 	.word	0x00000000
        /*05c0*/ 	.short	0x010a
        /*05c2*/ 	.byte	0x04
	.zero		1


	//   ....[74]....
        /*05c4*/ 	.word	0x00004010
        /*05c8*/ 	.word	0x000000ff
        /*05cc*/ 	.word	0x00000000
        /*05d0*/ 	.short	0x010a
        /*05d2*/ 	.byte	0x05
	.zero		1


	//   ....[75]....
        /*05d4*/ 	.word	0x000040a0
        /*05d8*/ 	.word	0x000000ff
        /*05dc*/ 	.word	0x00000000
        /*05e0*/ 	.short	0x010a
        /*05e2*/ 	.byte	0x05
	.zero		1


	//   ....[76]....
        /*05e4*/ 	.word	0x00004140
        /*05e8*/ 	.word	0x00000000
        /*05ec*/ 	.word	0x00000000
        /*05f0*/ 	.short	0x010a
        /*05f2*/ 	.byte	0xff
	.zero		1


	//   ....[77]....
        /*05f4*/ 	.word	0x00004180
        /*05f8*/ 	.word	0x00000000
        /*05fc*/ 	.word	0x00000000
        /*0600*/ 	.short	0x010a
        /*0602*/ 	.byte	0xff
	.zero		1


	//   ....[78]....
        /*0604*/ 	.word	0x000041f0
        /*0608*/ 	.word	0x000000ff
        /*060c*/ 	.word	0x00000000
        /*0610*/ 	.short	0x0101
        /*0612*/ 	.byte	0x04
	.zero		1


	//   ....[79]....
        /*0614*/ 	.word	0x00004230
        /*0618*/ 	.word	0x000000ff
        /*061c*/ 	.word	0x00000120
        /*0620*/ 	.short	0x010a
        /*0622*/ 	.byte	0x1a
	.zero		1


	//   ....[80]....
        /*0624*/ 	.word	0x00004280
        /*0628*/ 	.word	0x000000ff
        /*062c*/ 	.word	0x00000000
        /*0630*/ 	.short	0x0101
        /*0632*/ 	.byte	0x04
	.zero		1


	//   ....[81]....
        /*0634*/ 	.word	0x00004720
        /*0638*/ 	.word	0x0000000c
        /*063c*/ 	.word	0x000000a0
        /*0640*/ 	.short	0x010a
        /*0642*/ 	.byte	0xff
	.zero		1


	//   ....[82]....
        /*0644*/ 	.word	0x00004890
        /*0648*/ 	.word	0x00000000
        /*064c*/ 	.word	0x00000000
        /*0650*/ 	.short	0x0101
        /*0652*/ 	.byte	0xff
	.zero		1


	//   ....[83]....
        /*0654*/ 	.word	0x00004d20
        /*0658*/ 	.word	0x000000ff
        /*065c*/ 	.word	0x00000098
        /*0660*/ 	.short	0x010a
        /*0662*/ 	.byte	0x15
	.zero		1


	//   ....[84]....
        /*0664*/ 	.word	0x00004ea0
        /*0668*/ 	.word	0x000000ff
        /*066c*/ 	.word	0x00000070
        /*0670*/ 	.short	0x010a
        /*0672*/ 	.byte	0x15
	.zero		1


	//   ....[85]....
        /*0674*/ 	.word	0x000050a0
        /*0678*/ 	.word	0x000000ff
        /*067c*/ 	.word	0x00000050
        /*0680*/ 	.short	0x010b
        /*0682*/ 	.byte	0x15
	.zero		1


	//   ....[86]....
        /*0684*/ 	.word	0x000050b0
        /*0688*/ 	.word	0x000000ff
        /*068c*/ 	.word	0x00000000
        /*0690*/ 	.short	0x0101
        /*0692*/ 	.byte	0x06
	.zero		1


	//   ....[87]....
        /*0694*/ 	.word	0x000050c0
        /*0698*/ 	.word	0x000000ff
        /*069c*/ 	.word	0x00000078
        /*06a0*/ 	.short	0x010a
        /*06a2*/ 	.byte	0x15
	.zero		1


	//   ....[88]....
        /*06a4*/ 	.word	0x00005270
        /*06a8*/ 	.word	0x000000ff
        /*06ac*/ 	.word	0x00000058
        /*06b0*/ 	.short	0x010b
        /*06b2*/ 	.byte	0x15
	.zero		1


	//   ....[89]....
        /*06b4*/ 	.word	0x00005280
        /*06b8*/ 	.word	0x000000ff
        /*06bc*/ 	.word	0x00000000
        /*06c0*/ 	.short	0x0101
        /*06c2*/ 	.byte	0x06
	.zero		1


	//   ....[90]....
        /*06c4*/ 	.word	0x00005290
        /*06c8*/ 	.word	0x000000ff
        /*06cc*/ 	.word	0x00000080
        /*06d0*/ 	.short	0x010a
        /*06d2*/ 	.byte	0x15
	.zero		1


	//   ....[91]....
        /*06d4*/ 	.word	0x00005440
        /*06d8*/ 	.word	0x000000ff
        /*06dc*/ 	.word	0x00000060
        /*06e0*/ 	.short	0x010b
        /*06e2*/ 	.byte	0x15
	.zero		1


	//   ....[92]....
        /*06e4*/ 	.word	0x00005450
        /*06e8*/ 	.word	0x000000ff
        /*06ec*/ 	.word	0x00000000
        /*06f0*/ 	.short	0x0101
        /*06f2*/ 	.byte	0x06
	.zero		1


	//   ....[93]....
        /*06f4*/ 	.word	0x00005460
        /*06f8*/ 	.word	0x000000ff
        /*06fc*/ 	.word	0x00000088
        /*0700*/ 	.short	0x010a
        /*0702*/ 	.byte	0x15
	.zero		1


	//   ....[94]....
        /*0704*/ 	.word	0x000056a0
        /*0708*/ 	.word	0x000000ff
        /*070c*/ 	.word	0x00000068
        /*0710*/ 	.short	0x010b
        /*0712*/ 	.byte	0x15
	.zero		1


	//   ....[95]....
        /*0714*/ 	.word	0x000056b0
        /*0718*/ 	.word	0x000000ff
        /*071c*/ 	.word	0x00000000
        /*0720*/ 	.short	0x0101
        /*0722*/ 	.byte	0x26
	.zero		1


	//   ....[96]....
        /*0724*/ 	.word	0x000056f0
        /*0728*/ 	.word	0x000000ff
        /*072c*/ 	.word	0x00000070
        /*0730*/ 	.short	0x010a
        /*0732*/ 	.byte	0x15
	.zero		1


	//   ....[97]....
        /*0734*/ 	.word	0x00005710
        /*0738*/ 	.word	0x000000ff
        /*073c*/ 	.word	0x00000078
        /*0740*/ 	.short	0x010a
        /*0742*/ 	.byte	0x15
	.zero		1


	//   ....[98]....
        /*0744*/ 	.word	0x00005730
        /*0748*/ 	.word	0x000000ff
        /*074c*/ 	.word	0x00000080
        /*0750*/ 	.short	0x010a
        /*0752*/ 	.byte	0x15
	.zero		1


	//   ....[99]....
        /*0754*/ 	.word	0x00005770
        /*0758*/ 	.word	0x00000000
        /*075c*/ 	.word	0x00000088
        /*0760*/ 	.short	0x010a
        /*0762*/ 	.byte	0xff
	.zero		1


	//   ....[100]....
        /*0764*/ 	.word	0x00005a70
        /*0768*/ 	.word	0x00000003
        /*076c*/ 	.word	0x000000a0
        /*0770*/ 	.short	0x010a
        /*0772*/ 	.byte	0xff
	.zero		1


	//   ....[101]....
        /*0774*/ 	.word	0x00005bf0
        /*0778*/ 	.word	0x00000000
        /*077c*/ 	.word	0x00000000
        /*0780*/ 	.short	0x0101
        /*0782*/ 	.byte	0xff
	.zero		1


	//   ....[102]....
        /*0784*/ 	.word	0x000066e0
        /*0788*/ 	.word	0x00000003
        /*078c*/ 	.word	0x00000050
        /*0790*/ 	.short	0x010a
        /*0792*/ 	.byte	0xff
	.zero		1


	//   ....[103]....
        /*0794*/ 	.word	0x000066f0
        /*0798*/ 	.word	0x00000050
        /*079c*/ 	.word	0x000000c0
        /*07a0*/ 	.short	0x010a
        /*07a2*/ 	.byte	0xff
	.zero		1


	//   ....[104]....
        /*07a4*/ 	.word	0x00006860
        /*07a8*/ 	.word	0x00000003
        /*07ac*/ 	.word	0x00000050
        /*07b0*/ 	.short	0x010a
        /*07b2*/ 	.byte	0xff
	.zero		1


	//   ....[105]....
        /*07b4*/ 	.word	0x00006980
        /*07b8*/ 	.word	0x00000000
        /*07bc*/ 	.word	0x00000000
        /*07c0*/ 	.short	0x0101
        /*07c2*/ 	.byte	0xff
	.zero		1


	//   ....[106]....
        /*07c4*/ 	.word	0x00006a00
        /*07c8*/ 	.word	0x00000050
        /*07cc*/ 	.word	0x000000c0
        /*07d0*/ 	.short	0x010a
        /*07d2*/ 	.byte	0xff
	.zero		1


	//   ....[107]....
        /*07d4*/ 	.word	0x000075d0
        /*07d8*/ 	.word	0x00000000
        /*07dc*/ 	.word	0x00000050
        /*07e0*/ 	.short	0x010a
        /*07e2*/ 	.byte	0xff
	.zero		1


	//   ....[108]....
        /*07e4*/ 	.word	0x00007680
        /*07e8*/ 	.word	0x00000000
        /*07ec*/ 	.word	0x00000050
        /*07f0*/ 	.short	0x010a
        /*07f2*/ 	.byte	0xff
	.zero		1


	//   ....[109]....
        /*07f4*/ 	.word	0x000077a0
        /*07f8*/ 	.word	0x00000000
        /*07fc*/ 	.word	0x00000000
        /*0800*/ 	.short	0x0101
        /*0802*/ 	.byte	0xff
	.zero		1


	//   ....[110]....
        /*0804*/ 	.word	0x00008360
        /*0808*/ 	.word	0x00000000
        /*080c*/ 	.word	0x00000050
        /*0810*/ 	.short	0x010a
        /*0812*/ 	.byte	0xff
	.zero		1


	//   ....[111]....
        /*0814*/ 	.word	0x00008410
        /*0818*/ 	.word	0x00000000
        /*081c*/ 	.word	0x00000050
        /*0820*/ 	.short	0x010a
        /*0822*/ 	.byte	0xff
	.zero		1


	//   ....[112]....
        /*0824*/ 	.word	0x00008540
        /*0828*/ 	.word	0x00000000
        /*082c*/ 	.word	0x00000000
        /*0830*/ 	.short	0x0101
        /*0832*/ 	.byte	0xff
	.zero		1


	//   ....[113]....
        /*0834*/ 	.word	0x00009120
        /*0838*/ 	.word	0x00000000
        /*083c*/ 	.word	0x00000050
        /*0840*/ 	.short	0x010a
        /*0842*/ 	.byte	0xff
	.zero		1


	//   ....[114]....
        /*0844*/ 	.word	0x000091d0
        /*0848*/ 	.word	0x00000000
        /*084c*/ 	.word	0x00000050
        /*0850*/ 	.short	0x010a
        /*0852*/ 	.byte	0xff
	.zero		1


	//   ....[115]....
        /*0854*/ 	.word	0x000092f0
        /*0858*/ 	.word	0x00000000
        /*085c*/ 	.word	0x00000000
        /*0860*/ 	.short	0x0101
        /*0862*/ 	.byte	0xff
	.zero		1


	//   ....[116]....
        /*0864*/ 	.word	0x000095b0
        /*0868*/ 	.word	0x00000050
        /*086c*/ 	.word	0x00000000
        /*0870*/ 	.short	0x0101
        /*0872*/ 	.byte	0xff
	.zero		1


	//   ....[117]....
        /*0874*/ 	.word	0x0000a030
        /*0878*/ 	.word	0x00000000
        /*087c*/ 	.word	0x00000110
        /*0880*/ 	.short	0x010a
        /*0882*/ 	.byte	0xff
	.zero		1


	//   ....[118]....
        /*0884*/ 	.word	0x0000a090
        /*0888*/ 	.word	0x00000000
        /*088c*/ 	.word	0x00000028
        /*0890*/ 	.short	0x010a
        /*0892*/ 	.byte	0xff
	.zero		1


	//   ....[119]....
        /*0894*/ 	.word	0x0000a0f0
        /*0898*/ 	.word	0x00000000
        /*089c*/ 	.word	0x00000028
        /*08a0*/ 	.short	0x010a
        /*08a2*/ 	.byte	0xff
	.zero		1


	//   ....[120]....
        /*08a4*/ 	.word	0x0000a140
        /*08a8*/ 	.word	0x00000003
        /*08ac*/ 	.word	0x000000a0
        /*08b0*/ 	.short	0x010a
        /*08b2*/ 	.byte	0xff
	.zero		1


	//   ....[121]....
        /*08b4*/ 	.word	0x0000a1a0
        /*08b8*/ 	.word	0x00000000
        /*08bc*/ 	.word	0x00000000
        /*08c0*/ 	.short	0x010a
        /*08c2*/ 	.byte	0xff
	.zero		1


	//   ....[122]....
        /*08c4*/ 	.word	0x0000a200
        /*08c8*/ 	.word	0x00000000
        /*08cc*/ 	.word	0x00000000
        /*08d0*/ 	.short	0x010a
        /*08d2*/ 	.byte	0xff
	.zero		1


	//   ....[123]....
        /*08d4*/ 	.word	0x0000a260
        /*08d8*/ 	.word	0x00000000
        /*08dc*/ 	.word	0x00000000
        /*08e0*/ 	.short	0x010a
        /*08e2*/ 	.byte	0xff
	.zero		1


	//   ....[124]....
        /*08e4*/ 	.word	0x0000a2c0
        /*08e8*/ 	.word	0x00000000
        /*08ec*/ 	.word	0x00000000
        /*08f0*/ 	.short	0x010a
        /*08f2*/ 	.byte	0xff
	.zero		1


	//   ....[125]....
        /*08f4*/ 	.word	0x0000a310
        /*08f8*/ 	.word	0x00000002
        /*08fc*/ 	.word	0x00000100
        /*0900*/ 	.short	0x010a
        /*0902*/ 	.byte	0xff
	.zero		1


	//   ....[126]....
        /*0904*/ 	.word	0x0000a370
        /*0908*/ 	.word	0x00000002
        /*090c*/ 	.word	0x000000b0
        /*0910*/ 	.short	0x010a
        /*0912*/ 	.byte	0xff
	.zero		1


	//   ....[127]....
        /*0914*/ 	.word	0x0000a3c0
        /*0918*/ 	.word	0x00000002
        /*091c*/ 	.word	0x000000a0
        /*0920*/ 	.short	0x010a
        /*0922*/ 	.byte	0xff
	.zero		1


	//   ....[128]....
        /*0924*/ 	.word	0x0000a420
        /*0928*/ 	.word	0x00000000
        /*092c*/ 	.word	0x000000b0
        /*0930*/ 	.short	0x010a
        /*0932*/ 	.byte	0xff
	.zero		1


	//   ....[129]....
        /*0934*/ 	.word	0x0000a480
        /*0938*/ 	.word	0x00000005
        /*093c*/ 	.word	0x00000008
        /*0940*/ 	.short	0x010a
        /*0942*/ 	.byte	0xff
	.zero		1


	//   ....[130]....
        /*0944*/ 	.word	0x0000a560
        /*0948*/ 	.word	0x00000000
        /*094c*/ 	.word	0x00000008
        /*0950*/ 	.short	0x010a
        /*0952*/ 	.byte	0xff
	.zero		1


	//   ....[131]....
        /*0954*/ 	.word	0x0000a5b0
        /*0958*/ 	.word	0x00000000
        /*095c*/ 	.word	0x000000a0
        /*0960*/ 	.short	0x010a
        /*0962*/ 	.byte	0xff
	.zero		1


	//   ....[132]....
        /*0964*/ 	.word	0x0000a610
        /*0968*/ 	.word	0x00000000
        /*096c*/ 	.word	0x000000e0
        /*0970*/ 	.short	0x010a
        /*0972*/ 	.byte	0xff
	.zero		1


	//   ....[133]....
        /*0974*/ 	.word	0x0000a670
        /*0978*/ 	.word	0x00000000
        /*097c*/ 	.word	0x00000000
        /*0980*/ 	.short	0x010a
        /*0982*/ 	.byte	0xff
	.zero		1


	//   ....[134]....
        /*0984*/ 	.word	0x0000a6d0
        /*0988*/ 	.word	0x00000000
        /*098c*/ 	.word	0x00000000
        /*0990*/ 	.short	0x010a
        /*0992*/ 	.byte	0xff
	.zero		1


	//   ....[135]....
        /*0994*/ 	.word	0x0000a730
        /*0998*/ 	.word	0x00000000
        /*099c*/ 	.word	0x00000000
        /*09a0*/ 	.short	0x010a
        /*09a2*/ 	.byte	0xff
	.zero		1


	//   ....[136]....
        /*09a4*/ 	.word	0x0000a790
        /*09a8*/ 	.word	0x00000000
        /*09ac*/ 	.word	0x00000000
        /*09b0*/ 	.short	0x010a
        /*09b2*/ 	.byte	0xff
	.zero		1


	//   ....[137]....
        /*09b4*/ 	.word	0x0000a7f0
        /*09b8*/ 	.word	0x00000000
        /*09bc*/ 	.word	0x00000120
        /*09c0*/ 	.short	0x010a
        /*09c2*/ 	.byte	0xff
	.zero		1


	//   ....[138]....
        /*09c4*/ 	.word	0x0000a840
        /*09c8*/ 	.word	0x0000000c
        /*09cc*/ 	.word	0x000000a0
        /*09d0*/ 	.short	0x010a
        /*09d2*/ 	.byte	0xff
	.zero		1


	//   ....[139]....
        /*09d4*/ 	.word	0x0000a8a0
        /*09d8*/ 	.word	0x00000000
        /*09dc*/ 	.word	0x00000098
        /*09e0*/ 	.short	0x010a
        /*09e2*/ 	.byte	0xff
	.zero		1


	//   ....[140]....
        /*09e4*/ 	.word	0x0000a900
        /*09e8*/ 	.word	0x00000000
        /*09ec*/ 	.word	0x00000070
        /*09f0*/ 	.short	0x010a
        /*09f2*/ 	.byte	0xff
	.zero		1


	//   ....[141]....
        /*09f4*/ 	.word	0x0000a960
        /*09f8*/ 	.word	0x00000000
        /*09fc*/ 	.word	0x00000078
        /*0a00*/ 	.short	0x010a
        /*0a02*/ 	.byte	0xff
	.zero		1


	//   ....[142]....
        /*0a04*/ 	.word	0x0000a9c0
        /*0a08*/ 	.word	0x00000000
        /*0a0c*/ 	.word	0x00000080
        /*0a10*/ 	.short	0x010a
        /*0a12*/ 	.byte	0xff
	.zero		1


	//   ....[143]....
        /*0a14*/ 	.word	0x0000aa20
        /*0a18*/ 	.word	0x00000000
        /*0a1c*/ 	.word	0x00000088
        /*0a20*/ 	.short	0x010a
        /*0a22*/ 	.byte	0xff
	.zero		1


	//   ....[144]....
        /*0a24*/ 	.word	0x0000aa80
        /*0a28*/ 	.word	0x00000000
        /*0a2c*/ 	.word	0x00000070
        /*0a30*/ 	.short	0x010a
        /*0a32*/ 	.byte	0xff
	.zero		1


	//   ....[145]....
        /*0a34*/ 	.word	0x0000aae0
        /*0a38*/ 	.word	0x00000000
        /*0a3c*/ 	.word	0x00000078
        /*0a40*/ 	.short	0x010a
        /*0a42*/ 	.byte	0xff
	.zero		1


	//   ....[146]....
        /*0a44*/ 	.word	0x0000ab40
        /*0a48*/ 	.word	0x00000000
        /*0a4c*/ 	.word	0x00000080
        /*0a50*/ 	.short	0x010a
        /*0a52*/ 	.byte	0xff
	.zero		1


	//   ....[147]....
        /*0a54*/ 	.word	0x0000ab90
        /*0a58*/ 	.word	0x00000003
        /*0a5c*/ 	.word	0x000000a0
        /*0a60*/ 	.short	0x010a
        /*0a62*/ 	.byte	0xff
	.zero		1


	//   ....[148]....
        /*0a64*/ 	.word	0x0000abe0
        /*0a68*/ 	.word	0x00000003
        /*0a6c*/ 	.word	0x00000050
        /*0a70*/ 	.short	0x010a
        /*0a72*/ 	.byte	0xff
	.zero		1


	//   ....[149]....
        /*0a74*/ 	.word	0x0000ac30
        /*0a78*/ 	.word	0x00000050
        /*0a7c*/ 	.word	0x000000c0
        /*0a80*/ 	.short	0x010a
        /*0a82*/ 	.byte	0xff
	.zero		1


	//   ....[150]....
        /*0a84*/ 	.word	0x0000ac80
        /*0a88*/ 	.word	0x00000000
        /*0a8c*/ 	.word	0x00000050
        /*0a90*/ 	.short	0x010a
        /*0a92*/ 	.byte	0xff
	.zero		1


	//   ....[151]....
        /*0a94*/ 	.word	0x0000acd0
        /*0a98*/ 	.word	0x00000000
        /*0a9c*/ 	.word	0x00000050
        /*0aa0*/ 	.short	0x010a
        /*0aa2*/ 	.byte	0xff
	.zero		1


	//   ....[152]....
        /*0aa4*/ 	.word	0x0000ad20
        /*0aa8*/ 	.word	0x00000000
        /*0aac*/ 	.word	0x00000050
        /*0ab0*/ 	.short	0x010a
        /*0ab2*/ 	.byte	0xff
	.zero		1


	//----- nvinfo : EIATTR_NUM_MBARRIERS
	.align		4
.L_48:
        /*0ab4*/ 	.byte	0x03, 0x38
        /*0ab6*/ 	.short	0x0025


	//----- nvinfo : EIATTR_EXIT_INSTR_OFFSETS
	.align		4
        /*0ab8*/ 	.byte	0x04, 0x1c
        /*0aba*/ 	.short	(.L_50 - .L_49)


	//   ....[0]....
.L_49:
        /*0abc*/ 	.word	0x00002be0


	//   ....[1]....
        /*0ac0*/ 	.word	0x000030d0


	//   ....[2]....
        /*0ac4*/ 	.word	0x00003130


	//   ....[3]....
        /*0ac8*/ 	.word	0x000044b0


	//   ....[4]....
        /*0acc*/ 	.word	0x000057a0


	//   ....[5]....
        /*0ad0*/ 	.word	0x000057e0


	//   ....[6]....
        /*0ad4*/ 	.word	0x0000a020


	//----- nvinfo : EIATTR_MAX_THREADS
	.align		4
.L_50:
        /*0ad8*/ 	.byte	0x04, 0x05
        /*0ada*/ 	.short	(.L_52 - .L_51)
.L_51:
        /*0adc*/ 	.word	0x00000100
        /*0ae0*/ 	.word	0x00000001
        /*0ae4*/ 	.word	0x00000001


	//----- nvinfo : EIATTR_CRS_STACK_SIZE
	.align		4
.L_52:
        /*0ae8*/ 	.byte	0x04, 0x1e
        /*0aea*/ 	.short	(.L_54 - .L_53)
.L_53:
        /*0aec*/ 	.word	0x00000000


	//----- nvinfo : EIATTR_CBANK_PARAM_SIZE
	.align		4
.L_54:
        /*0af0*/ 	.byte	0x03, 0x19
        /*0af2*/ 	.short	0x0800


	//----- nvinfo : EIATTR_PARAM_CBANK
	.align		4
        /*0af4*/ 	.byte	0x04, 0x0a
        /*0af6*/ 	.short	(.L_56 - .L_55)
	.align		4
.L_55:
        /*0af8*/ 	.word	index@(.nv.constant0._ZN7cutlass13device_kernelINS_4gemm6kernel13GemmUniversalIN4cute5tupleIJiiiiEEENS1_10collective13CollectiveMmaINS1_35MainloopSm100TmaUmmaWarpSpecializedILi5ELi2ELi4ENS5_IJNS4_1CILi2EEESB_NSA_ILi1EEEEEEEENS5_IJNSA_ILi128EEENSA_ILi256EEESF_EEEaNS5_IJlSC_lEEEaSI_NS4_8TiledMMAINS4_8MMA_AtomIJNS4_21SM100_MMA_S8_2x1SM_SSIaaiLi128ELi256ELNS4_4UMMA5MajorE0ELSN_0ELNSM_8SaturateE0EEEEEENS4_6LayoutINS5_IJSC_SC_SC_EEENS5_IJNSA_ILi0EEEST_ST_EEEEENS5_IJNS4_10UnderscoreESW_SW_EEEEENS4_28SM100_TMA_2SM_LOAD_MULTICASTENS4_14ComposedLayoutINS4_7SwizzleILi3ELi4ELi3EEENS4_18smem_ptr_flag_bitsILi8EEENSR_INS5_IJNSA_ILi8EEESF_EEENS5_IJSF_SC_EEEEEEEvNS4_8identityENS4_18SM100_TMA_2SM_LOADES19_vS1A_EENS_8epilogue10collective18CollectiveEpilogueINS1D_23Sm100TmaWarpSpecializedILi4ELi2ELi32ELb0ELb0EEEJNS5_IJNSA_ILi64EEESG_SF_EEENS5_IJNSR_IS1I_SC_EENSR_INS5_IJNSA_ILi32EEESB_EEENS5_IJSC_SF_EEEEEEEEaSI_aSI_NS1D_6fusion15FusionCallbacksIS1H_NS1Q_17LinearCombinationIaiaiLNS_15FloatRoundStyleE2EEES1J_S1P_JEEENS4_5SM1004TMEM4LOAD26SM100_TMEM_LOAD_32dp32b32xENS4_13SM90_TMA_LOADENS10_INS11_ILi1ELi4ELi3EEES14_NSR_INS5_IJS15_S1L_EEENS5_IJS1L_SC_EEEEEEENS4_39AutoVectorizingCopyWithAssumedAlignmentILi128EEENS4_14SM90_TMA_STOREES25_S27_S27_EEEvvEEEEvNT_6ParamsE)
        /*0afc*/ 	.short	0x0380
        /*0afe*/ 	.short	0x0800


	//----- nvinfo : EIATTR_SW_WAR
	.align		4
.L_56:
        /*0b00*/ 	.byte	0x04, 0x36
        /*0b02*/ 	.short	(.L_58 - .L_57)
.L_57:
        /*0b04*/ 	.word	0x00000008
.L_58:


//--------------------- .nv.callgraph             --------------------------
	.section	.nv.callgraph,"",@"SHT_CUDA_CALLGRAPH"
	.align	4
	.sectionentsize	8
	.align		4
        /*0000*/ 	.word	0x00000000
	.align		4
        /*0004*/ 	.word	0xffffffff
	.align		4
        /*0008*/ 	.word	index@(_ZN7cutlass13device_kernelINS_4gemm6kernel13GemmUniversalIN4cute5tupleIJiiiiEEENS1_10collective13CollectiveMmaINS1_35MainloopSm100TmaUmmaWarpSpecializedILi5ELi2ELi4ENS5_IJNS4_1CILi2EEESB_NSA_ILi1EEEEEEEENS5_IJNSA_ILi128EEENSA_ILi256EEESF_EEEaNS5_IJlSC_lEEEaSI_NS4_8TiledMMAINS4_8MMA_AtomIJNS4_21SM100_MMA_S8_2x1SM_SSIaaiLi128ELi256ELNS4_4UMMA5MajorE0ELSN_0ELNSM_8SaturateE0EEEEEENS4_6LayoutINS5_IJSC_SC_SC_EEENS5_IJNSA_ILi0EEEST_ST_EEEEENS5_IJNS4_10UnderscoreESW_SW_EEEEENS4_28SM100_TMA_2SM_LOAD_MULTICASTENS4_14ComposedLayoutINS4_7SwizzleILi3ELi4ELi3EEENS4_18smem_ptr_flag_bitsILi8EEENSR_INS5_IJNSA_ILi8EEESF_EEENS5_IJSF_SC_EEEEEEEvNS4_8identityENS4_18SM100_TMA_2SM_LOADES19_vS1A_EENS_8epilogue10collective18CollectiveEpilogueINS1D_23Sm100TmaWarpSpecializedILi4ELi2ELi32ELb0ELb0EEEJNS5_IJNSA_ILi64EEESG_SF_EEENS5_IJNSR_IS1I_SC_EENSR_INS5_IJNSA_ILi32EEESB_EEENS5_IJSC_SF_EEEEEEEEaSI_aSI_NS1D_6fusion15FusionCallbacksIS1H_NS1Q_17LinearCombinationIaiaiLNS_15FloatRoundStyleE2EEES1J_S1P_JEEENS4_5SM1004TMEM4LOAD26SM100_TMEM_LOAD_32dp32b32xENS4_13SM90_TMA_LOADENS10_INS11_ILi1ELi4ELi3EEES14_NSR_INS5_IJS15_S1L_EEENS5_IJS1L_SC_EEEEEEENS4_39AutoVectorizingCopyWithAssumedAlignmentILi128EEENS4_14SM90_TMA_STOREES25_S27_S27_EEEvvEEEEvNT_6ParamsE)
	.align		4
        /*000c*/ 	.word	index@(__assertfail)
	.align		4
        /*0010*/ 	.word	0x00000000
	.align		4
        /*0014*/ 	.word	0xfffffffe
	.align		4
        /*0018*/ 	.word	0x00000000
	.align		4
        /*001c*/ 	.word	0xfffffffd
	.align		4
        /*0020*/ 	.word	0x00000000
	.align		4
        /*0024*/ 	.word	0xfffffffc


//--------------------- .nv.constant4             --------------------------
	.section	.nv.constant4,"a",@progbits
	.align	8
	.align		8
.nv.constant4:
        /*0000*/ 	.dword	__assertfail
	.align		8
        /*0008*/ 	.dword	__unnamed_1
	.align		8
        /*0010*/ 	.dword	__unnamed_2
	.align		8
        /*0018*/ 	.dword	__unnamed_3
	.align		8
        /*0020*/ 	.dword	_ZN40_INTERNAL_afa6be28_4_k_cu_1a5c02e6_108784cuda3std3__45__cpo5beginE
	.align		8
        /*0028*/ 	.dword	_ZN40_INTERNAL_afa6be28_4_k_cu_1a5c02e6_108784cuda3std3__45__cpo3endE
	.align		8
        /*0030*/ 	.dword	_ZN40_INTERNAL_afa6be28_4_k_cu_1a5c02e6_108784cuda3std3__45__cpo6cbeginE
	.align		8
        /*0038*/ 	.dword	_ZN40_INTERNAL_afa6be28_4_k_cu_1a5c02e6_108784cuda3std3__45__cpo4cendE
	.align		8
        /*0040*/ 	.dword	_ZN40_INTERNAL_afa6be28_4_k_cu_1a5c02e6_108784cuda3std3__442_GLOBAL__N__afa6be28_4_k_cu_1a5c02e6_108786ignoreE
	.align		8
        /*0048*/ 	.dword	_ZN40_INTERNAL_afa6be28_4_k_cu_1a5c02e6_108784cuda3std3__419piecewise_constructE
	.align		8
        /*0050*/ 	.dword	_ZN40_INTERNAL_afa6be28_4_k_cu_1a5c02e6_108784cuda3std3__48in_placeE
	.align		8
        /*0058*/ 	.dword	_ZN40_INTERNAL_afa6be28_4_k_cu_1a5c02e6_108784cuda3std6ranges3__45__cpo4swapE
	.align		8
        /*0060*/ 	.dword	_ZN40_INTERNAL_afa6be28_4_k_cu_1a5c02e6_108784cuda3std6ranges3__45__cpo9iter_moveE
	.align		8
        /*0068*/ 	.dword	_ZN40_INTERNAL_afa6be28_4_k_cu_1a5c02e6_108784cute7productE
	.align		8
        /*0070*/ 	.dword	_ZN40_INTERNAL_afa6be28_4_k_cu_1a5c02e6_108784cute1_E
	.align		8
        /*0078*/ 	.dword	$str$25
	.align		8
        /*0080*/ 	.dword	$str$26
	.align		8
        /*0088*/ 	.dword	$str$27
	.align		8
        /*0090*/ 	.dword	$str$28


//--------------------- .text._ZN7cutlass13device_kernelINS_4gemm6kernel13GemmUniversalIN4cute5tupleIJiiiiEEENS1_10collective13CollectiveMmaINS1_35MainloopSm100TmaUmmaWarpSpecializedILi5ELi2ELi4ENS5_IJNS4_1CILi2EEESB_NSA_ILi1EEEEEEEENS5_IJNSA_ILi128EEENSA_ILi256EEESF_EEEaNS5_IJlSC_lEEEaSI_NS4_8TiledMMAINS4_8MMA_AtomIJNS4_21SM100_MMA_S8_2x1SM_SSIaaiLi128ELi256ELNS4_4UMMA5MajorE0ELSN_0ELNSM_8SaturateE0EEEEEENS4_6LayoutINS5_IJSC_SC_SC_EEENS5_IJNSA_ILi0EEEST_ST_EEEEENS5_IJNS4_10UnderscoreESW_SW_EEEEENS4_28SM100_TMA_2SM_LOAD_MULTICASTENS4_14ComposedLayoutINS4_7SwizzleILi3ELi4ELi3EEENS4_18smem_ptr_flag_bitsILi8EEENSR_INS5_IJNSA_ILi8EEESF_EEENS5_IJSF_SC_EEEEEEEvNS4_8identityENS4_18SM100_TMA_2SM_LOADES19_vS1A_EENS_8epilogue10collective18CollectiveEpilogueINS1D_23Sm100TmaWarpSpecializedILi4ELi2ELi32ELb0ELb0EEEJNS5_IJNSA_ILi64EEESG_SF_EEENS5_IJNSR_IS1I_SC_EENSR_INS5_IJNSA_ILi32EEESB_EEENS5_IJSC_SF_EEEEEEEEaSI_aSI_NS1D_6fusion15FusionCallbacksIS1H_NS1Q_17LinearCombinationIaiaiLNS_15FloatRoundStyleE2EEES1J_S1P_JEEENS4_5SM1004TMEM4LOAD26SM100_TMEM_LOAD_32dp32b32xENS4_13SM90_TMA_LOADENS10_INS11_ILi1ELi4ELi3EEES14_NSR_INS5_IJS15_S1L_EEENS5_IJS1L_SC_EEEEEEENS4_39AutoVectorizingCopyWithAssumedAlignmentILi128EEENS4_14SM90_TMA_STOREES25_S27_S27_EEEvvEEEEvNT_6ParamsE --------------------------
	.section	.text._ZN7cutlass13device_kernelINS_4gemm6kernel13GemmUniversalIN4cute5tupleIJiiiiEEENS1_10collective13CollectiveMmaINS1_35MainloopSm100TmaUmmaWarpSpecializedILi5ELi2ELi4ENS5_IJNS4_1CILi2EEESB_NSA_ILi1EEEEEEEENS5_IJNSA_ILi128EEENSA_ILi256EEESF_EEEaNS5_IJlSC_lEEEaSI_NS4_8TiledMMAINS4_8MMA_AtomIJNS4_21SM100_MMA_S8_2x1SM_SSIaaiLi128ELi256ELNS4_4UMMA5MajorE0ELSN_0ELNSM_8SaturateE0EEEEEENS4_6LayoutINS5_IJSC_SC_SC_EEENS5_IJNSA_ILi0EEEST_ST_EEEEENS5_IJNS4_10UnderscoreESW_SW_EEEEENS4_28SM100_TMA_2SM_LOAD_MULTICASTENS4_14ComposedLayoutINS4_7SwizzleILi3ELi4ELi3EEENS4_18smem_ptr_flag_bitsILi8EEENSR_INS5_IJNSA_ILi8EEESF_EEENS5_IJSF_SC_EEEEEEEvNS4_8identityENS4_18SM100_TMA_2SM_LOADES19_vS1A_EENS_8epilogue10collective18CollectiveEpilogueINS1D_23Sm100TmaWarpSpecializedILi4ELi2ELi32ELb0ELb0EEEJNS5_IJNSA_ILi64EEESG_SF_EEENS5_IJNSR_IS1I_SC_EENSR_INS5_IJNSA_ILi32EEESB_EEENS5_IJSC_SF_EEEEEEEEaSI_aSI_NS1D_6fusion15FusionCallbacksIS1H_NS1Q_17LinearCombinationIaiaiLNS_15FloatRoundStyleE2EEES1J_S1P_JEEENS4_5SM1004TMEM4LOAD26SM100_TMEM_LOAD_32dp32b32xENS4_13SM90_TMA_LOADENS10_INS11_ILi1ELi4ELi3EEES14_NSR_INS5_IJS15_S1L_EEENS5_IJS1L_SC_EEEEEEENS4_39AutoVectorizingCopyWithAssumedAlignmentILi128EEENS4_14SM90_TMA_STOREES25_S27_S27_EEEvvEEEEvNT_6ParamsE,"ax",@progbits
	.align	128
.text._ZN7cutlass13device_kernelINS_4gemm6kernel13GemmUniversalIN4cute5tupleIJiiiiEEENS1_10collective13CollectiveMmaINS1_35MainloopSm100TmaUmmaWarpSpecializedILi5ELi2ELi4ENS5_IJNS4_1CILi2EEESB_NSA_ILi1EEEEEEEENS5_IJNSA_ILi128EEENSA_ILi256EEESF_EEEaNS5_IJlSC_lEEEaSI_NS4_8TiledMMAINS4_8MMA_AtomIJNS4_21SM100_MMA_S8_2x1SM_SSIaaiLi128ELi256ELNS4_4UMMA5MajorE0ELSN_0ELNSM_8SaturateE0EEEEEENS4_6LayoutINS5_IJSC_SC_SC_EEENS5_IJNSA_ILi0EEEST_ST_EEEEENS5_IJNS4_10UnderscoreESW_SW_EEEEENS4_28SM100_TMA_2SM_LOAD_MULTICASTENS4_14ComposedLayoutINS4_7SwizzleILi3ELi4ELi3EEENS4_18smem_ptr_flag_bitsILi8EEENSR_INS5_IJNSA_ILi8EEESF_EEENS5_IJSF_SC_EEEEEEEvNS4_8identityENS4_18SM100_TMA_2SM_LOADES19_vS1A_EENS_8epilogue10collective18CollectiveEpilogueINS1D_23Sm100TmaWarpSpecializedILi4ELi2ELi32ELb0ELb0EEEJNS5_IJNSA_ILi64EEESG_SF_EEENS5_IJNSR_IS1I_SC_EENSR_INS5_IJNSA_ILi32EEESB_EEENS5_IJSC_SF_EEEEEEEEaSI_aSI_NS1D_6fusion15FusionCallbacksIS1H_NS1Q_17LinearCombinationIaiaiLNS_15FloatRoundStyleE2EEES1J_S1P_JEEENS4_5SM1004TMEM4LOAD26SM100_TMEM_LOAD_32dp32b32xENS4_13SM90_TMA_LOADENS10_INS11_ILi1ELi4ELi3EEES14_NSR_INS5_IJS15_S1L_EEENS5_IJS1L_SC_EEEEEEENS4_39AutoVectorizingCopyWithAssumedAlignmentILi128EEENS4_14SM90_TMA_STOREES25_S27_S27_EEEvvEEEEvNT_6ParamsE:
        .type           _ZN7cutlass13device_kernelINS_4gemm6kernel13GemmUniversalIN4cute5tupleIJiiiiEEENS1_10collective13CollectiveMmaINS1_35MainloopSm100TmaUmmaWarpSpecializedILi5ELi2ELi4ENS5_IJNS4_1CILi2EEESB_NSA_ILi1EEEEEEEENS5_IJNSA_ILi128EEENSA_ILi256EEESF_EEEaNS5_IJlSC_lEEEaSI_NS4_8TiledMMAINS4_8MMA_AtomIJNS4_21SM100_MMA_S8_2x1SM_SSIaaiLi128ELi256ELNS4_4UMMA5MajorE0ELSN_0ELNSM_8SaturateE0EEEEEENS4_6LayoutINS5_IJSC_SC_SC_EEENS5_IJNSA_ILi0EEEST_ST_EEEEENS5_IJNS4_10UnderscoreESW_SW_EEEEENS4_28SM100_TMA_2SM_LOAD_MULTICASTENS4_14ComposedLayoutINS4_7SwizzleILi3ELi4ELi3EEENS4_18smem_ptr_flag_bitsILi8EEENSR_INS5_IJNSA_ILi8EEESF_EEENS5_IJSF_SC_EEEEEEEvNS4_8identityENS4_18SM100_TMA_2SM_LOADES19_vS1A_EENS_8epilogue10collective18CollectiveEpilogueINS1D_23Sm100TmaWarpSpecializedILi4ELi2ELi32ELb0ELb0EEEJNS5_IJNSA_ILi64EEESG_SF_EEENS5_IJNSR_IS1I_SC_EENSR_INS5_IJNSA_ILi32EEESB_EEENS5_IJSC_SF_EEEEEEEEaSI_aSI_NS1D_6fusion15FusionCallbacksIS1H_NS1Q_17LinearCombinationIaiaiLNS_15FloatRoundStyleE2EEES1J_S1P_JEEENS4_5SM1004TMEM4LOAD26SM100_TMEM_LOAD_32dp32b32xENS4_13SM90_TMA_LOADENS10_INS11_ILi1ELi4ELi3EEES14_NSR_INS5_IJS15_S1L_EEENS5_IJS1L_SC_EEEEEEENS4_39AutoVectorizingCopyWithAssumedAlignmentILi128EEENS4_14SM90_TMA_STOREES25_S27_S27_EEEvvEEEEvNT_6ParamsE,@function
        .size           _ZN7cutlass13device_kernelINS_4gemm6kernel13GemmUniversalIN4cute5tupleIJiiiiEEENS1_10collective13CollectiveMmaINS1_35MainloopSm100TmaUmmaWarpSpecializedILi5ELi2ELi4ENS5_IJNS4_1CILi2EEESB_NSA_ILi1EEEEEEEENS5_IJNSA_ILi128EEENSA_ILi256EEESF_EEEaNS5_IJlSC_lEEEaSI_NS4_8TiledMMAINS4_8MMA_AtomIJNS4_21SM100_MMA_S8_2x1SM_SSIaaiLi128ELi256ELNS4_4UMMA5MajorE0ELSN_0ELNSM_8SaturateE0EEEEEENS4_6LayoutINS5_IJSC_SC_SC_EEENS5_IJNSA_ILi0EEEST_ST_EEEEENS5_IJNS4_10UnderscoreESW_SW_EEEEENS4_28SM100_TMA_2SM_LOAD_MULTICASTENS4_14ComposedLayoutINS4_7SwizzleILi3ELi4ELi3EEENS4_18smem_ptr_flag_bitsILi8EEENSR_INS5_IJNSA_ILi8EEESF_EEENS5_IJSF_SC_EEEEEEEvNS4_8identityENS4_18SM100_TMA_2SM_LOADES19_vS1A_EENS_8epilogue10collective18CollectiveEpilogueINS1D_23Sm100TmaWarpSpecializedILi4ELi2ELi32ELb0ELb0EEEJNS5_IJNSA_ILi64EEESG_SF_EEENS5_IJNSR_IS1I_SC_EENSR_INS5_IJNSA_ILi32EEESB_EEENS5_IJSC_SF_EEEEEEEEaSI_aSI_NS1D_6fusion15FusionCallbacksIS1H_NS1Q_17LinearCombinationIaiaiLNS_15FloatRoundStyleE2EEES1J_S1P_JEEENS4_5SM1004TMEM4LOAD26SM100_TMEM_LOAD_32dp32b32xENS4_13SM90_TMA_LOADENS10_INS11_ILi1ELi4ELi3EEES14_NSR_INS5_IJS15_S1L_EEENS5_IJS1L_SC_EEEEEEENS4_39AutoVectorizingCopyWithAssumedAlignmentILi128EEENS4_14SM90_TMA_STOREES25_S27_S27_EEEvvEEEEvNT_6ParamsE,(.L_x_194 - _ZN7cutlass13device_kernelINS_4gemm6kernel13GemmUniversalIN4cute5tupleIJiiiiEEENS1_10collective13CollectiveMmaINS1_35MainloopSm100TmaUmmaWarpSpecializedILi5ELi2ELi4ENS5_IJNS4_1CILi2EEESB_NSA_ILi1EEEEEEEENS5_IJNSA_ILi128EEENSA_ILi256EEESF_EEEaNS5_IJlSC_lEEEaSI_NS4_8TiledMMAINS4_8MMA_AtomIJNS4_21SM100_MMA_S8_2x1SM_SSIaaiLi128ELi256ELNS4_4UMMA5MajorE0ELSN_0ELNSM_8SaturateE0EEEEEENS4_6LayoutINS5_IJSC_SC_SC_EEENS5_IJNSA_ILi0EEEST_ST_EEEEENS5_IJNS4_10UnderscoreESW_SW_EEEEENS4_28SM100_TMA_2SM_LOAD_MULTICASTENS4_14ComposedLayoutINS4_7SwizzleILi3ELi4ELi3EEENS4_18smem_ptr_flag_bitsILi8EEENSR_INS5_IJNSA_ILi8EEESF_EEENS5_IJSF_SC_EEEEEEEvNS4_8identityENS4_18SM100_TMA_2SM_LOADES19_vS1A_EENS_8epilogue10collective18CollectiveEpilogueINS1D_23Sm100TmaWarpSpecializedILi4ELi2ELi32ELb0ELb0EEEJNS5_IJNSA_ILi64EEESG_SF_EEENS5_IJNSR_IS1I_SC_EENSR_INS5_IJNSA_ILi32EEESB_EEENS5_IJSC_SF_EEEEEEEEaSI_aSI_NS1D_6fusion15FusionCallbacksIS1H_NS1Q_17LinearCombinationIaiaiLNS_15FloatRoundStyleE2EEES1J_S1P_JEEENS4_5SM1004TMEM4LOAD26SM100_TMEM_LOAD_32dp32b32xENS4_13SM90_TMA_LOADENS10_INS11_ILi1ELi4ELi3EEES14_NSR_INS5_IJS15_S1L_EEENS5_IJS1L_SC_EEEEEEENS4_39AutoVectorizingCopyWithAssumedAlignmentILi128EEENS4_14SM90_TMA_STOREES25_S27_S27_EEEvvEEEEvNT_6ParamsE)
        .other          _ZN7cutlass13device_kernelINS_4gemm6kernel13GemmUniversalIN4cute5tupleIJiiiiEEENS1_10collective13CollectiveMmaINS1_35MainloopSm100TmaUmmaWarpSpecializedILi5ELi2ELi4ENS5_IJNS4_1CILi2EEESB_NSA_ILi1EEEEEEEENS5_IJNSA_ILi128EEENSA_ILi256EEESF_EEEaNS5_IJlSC_lEEEaSI_NS4_8TiledMMAINS4_8MMA_AtomIJNS4_21SM100_MMA_S8_2x1SM_SSIaaiLi128ELi256ELNS4_4UMMA5MajorE0ELSN_0ELNSM_8SaturateE0EEEEEENS4_6LayoutINS5_IJSC_SC_SC_EEENS5_IJNSA_ILi0EEEST_ST_EEEEENS5_IJNS4_10UnderscoreESW_SW_EEEEENS4_28SM100_TMA_2SM_LOAD_MULTICASTENS4_14ComposedLayoutINS4_7SwizzleILi3ELi4ELi3EEENS4_18smem_ptr_flag_bitsILi8EEENSR_INS5_IJNSA_ILi8EEESF_EEENS5_IJSF_SC_EEEEEEEvNS4_8identityENS4_18SM100_TMA_2SM_LOADES19_vS1A_EENS_8epilogue10collective18CollectiveEpilogueINS1D_23Sm100TmaWarpSpecializedILi4ELi2ELi32ELb0ELb0EEEJNS5_IJNSA_ILi64EEESG_SF_EEENS5_IJNSR_IS1I_SC_EENSR_INS5_IJNSA_ILi32EEESB_EEENS5_IJSC_SF_EEEEEEEEaSI_aSI_NS1D_6fusion15FusionCallbacksIS1H_NS1Q_17LinearCombinationIaiaiLNS_15FloatRoundStyleE2EEES1J_S1P_JEEENS4_5SM1004TMEM4LOAD26SM100_TMEM_LOAD_32dp32b32xENS4_13SM90_TMA_LOADENS10_INS11_ILi1ELi4ELi3EEES14_NSR_INS5_IJS15_S1L_EEENS5_IJS1L_SC_EEEEEEENS4_39AutoVectorizingCopyWithAssumedAlignmentILi128EEENS4_14SM90_TMA_STOREES25_S27_S27_EEEvvEEEEvNT_6ParamsE,@"STO_CUDA_ENTRY STV_DEFAULT"
_ZN7cutlass13device_kernelINS_4gemm6kernel13GemmUniversalIN4cute5tupleIJiiiiEEENS1_10collective13CollectiveMmaINS1_35MainloopSm100TmaUmmaWarpSpecializedILi5ELi2ELi4ENS5_IJNS4_1CILi2EEESB_NSA_ILi1EEEEEEEENS5_IJNSA_ILi128EEENSA_ILi256EEESF_EEEaNS5_IJlSC_lEEEaSI_NS4_8TiledMMAINS4_8MMA_AtomIJNS4_21SM100_MMA_S8_2x1SM_SSIaaiLi128ELi256ELNS4_4UMMA5MajorE0ELSN_0ELNSM_8SaturateE0EEEEEENS4_6LayoutINS5_IJSC_SC_SC_EEENS5_IJNSA_ILi0EEEST_ST_EEEEENS5_IJNS4_10UnderscoreESW_SW_EEEEENS4_28SM100_TMA_2SM_LOAD_MULTICASTENS4_14ComposedLayoutINS4_7SwizzleILi3ELi4ELi3EEENS4_18smem_ptr_flag_bitsILi8EEENSR_INS5_IJNSA_ILi8EEESF_EEENS5_IJSF_SC_EEEEEEEvNS4_8identityENS4_18SM100_TMA_2SM_LOADES19_vS1A_EENS_8epilogue10collective18CollectiveEpilogueINS1D_23Sm100TmaWarpSpecializedILi4ELi2ELi32ELb0ELb0EEEJNS5_IJNSA_ILi64EEESG_SF_EEENS5_IJNSR_IS1I_SC_EENSR_INS5_IJNSA_ILi32EEESB_EEENS5_IJSC_SF_EEEEEEEEaSI_aSI_NS1D_6fusion15FusionCallbacksIS1H_NS1Q_17LinearCombinationIaiaiLNS_15FloatRoundStyleE2EEES1J_S1P_JEEENS4_5SM1004TMEM4LOAD26SM100_TMEM_LOAD_32dp32b32xENS4_13SM90_TMA_LOADENS10_INS11_ILi1ELi4ELi3EEES14_NSR_INS5_IJS15_S1L_EEENS5_IJS1L_SC_EEEEEEENS4_39AutoVectorizingCopyWithAssumedAlignmentILi128EEENS4_14SM90_TMA_STOREES25_S27_S27_EEEvvEEEEvNT_6ParamsE:
[----:B------:R-:W1:Y:S01]  /*0000*/  LDC R1, c[0x0][0x37c] ;  /* 0x0000df00ff017b82 */ /* 0x000e620000000800 */
[----:B------:R-:W2:Y:S01]  /*0010*/  S2R R87, SR_TID.X ;  /* 0x0000000000577919 */ /* 0x000ea20000002100 */
[----:B------:R-:W3:Y:S06]  /*0020*/  LDCU.64 UR8, c[0x0][0x890] ;  /* 0x00011200ff0877ac */ /* 0x000eec0008000a00 */
[----:B------:R-:W4:Y:S01]  /*0030*/  S2UR UR46, SR_CgaCtaId ;  /* 0x00000000002e79c3 */ /* 0x000f220000008800 */
[----:B------:R-:W-:Y:S02]  /*0040*/  PRMT R76, RZ, 0x7610, R76 ;  /* 0x00007610ff4c7816 */ /* 0x000fe4000000004c */
[----:B------:R-:W-:Y:S01]  /*0050*/  ELECT P1, URZ, PT ;  /* 0x0000000000ff782f */ /* 0x000fe20003820000 */
[----:B---3--:R-:W-:-:S04]  /*0060*/  UISETP.NE.U32.AND UP0, UPT, UR8, URZ, UPT ;  /* 0x000000ff0800728c */ /* 0x008fc8000bf05070 */
[----:B------:R-:W-:Y:S02]  /*0070*/  UISETP.NE.AND.EX UP0, UPT, UR9, URZ, UPT, UP0 ;  /* 0x000000ff0900728c */ /* 0x000fe4000bf05300 */
[----:B----4-:R-:W-:Y:S02]  /*0080*/  ULOP3.LUT UR47, UR46, 0x1, URZ, 0xc0, !UPT ;  /* 0x000000012e2f7892 */ /* 0x010fe4000f8ec0ff */
[----:B------:R-:W-:Y:S01]  /*0090*/  ULOP3.LUT UR48, UR46, 0x1, URZ, 0x3c, !UPT ;  /* 0x000000012e307892 */ /* 0x000fe2000f8e3cff */
[----:B--2---:R-:W-:-:S05]  /*00a0*/  SHF.R.U32.HI R77, RZ, 0x5, R87 ;  /* 0x00000005ff4d7819 */ /* 0x004fca0000011657 */
[----:B------:R-:W2:Y:S02]  /*00b0*/  SHFL.IDX PT, R0, R77, RZ, 0x1f ;  /* 0x00001fff4d007589 */ /* 0x000ea400000e0000 */
[----:B--2---:R-:W-:Y:S01]  /*00c0*/  R2UR UR18, R0 ;  /* 0x00000000001272ca */ /* 0x004fe200000e0000 */
[----:B-1----:R-:W-:-:S14]  /*00d0*/  BRA.U UP0, `(.L_x_0) ;  /* 0x0000000100307547 */ /* 0x002fdc000b800000 */
[----:B------:R-:W1:Y:S02]  /*00e0*/  LDCU.64 UR4, c[0x0][0x888] ;  /* 0x00011100ff0477ac */ /* 0x000e640008000a00 */
[----:B-1----:R-:W-:-:S04]  /*00f0*/  UISETP.NE.U32.AND UP0, UPT, UR4, URZ, UPT ;  /* 0x000000ff0400728c */ /* 0x002fc8000bf05070 */
[----:B------:R-:W-:-:S09]  /*0100*/  UISETP.NE.AND.EX UP0, UPT, UR5, URZ, UPT, UP0 ;  /* 0x000000ff0500728c */ /* 0x000fd2000bf05300 */
[----:B------:R-:W-:Y:S05]  /*0110*/  BRA.U !UP0, `(.L_x_1) ;  /* 0x0000000108147547 */ /* 0x000fea000b800000 */
[----:B------:R-:W1:Y:S01]  /*0120*/  LDC.64 R40, c[0x0][0x888] ;  /* 0x00022200ff287b82 */ /* 0x000e620000000a00 */
[----:B------:R-:W1:Y:S02]  /*0130*/  LDCU.64 UR4, c[0x0][0x358] ;  /* 0x00006b00ff0477ac */ /* 0x000e640008000a00 */
[----:B-1----:R1:W5:Y:S01]  /*0140*/  LDG.E R40, desc[UR4][R40.64] ;  /* 0x0000000428287981 */ /* 0x002362000c1e1900 */
[----:B------:R-:W-:Y:S01]  /*0150*/  HFMA2 R76, -RZ, RZ, 0, 5.9604644775390625e-08 ;  /* 0x00000001ff4c7431 */ /* 0x000fe200000001ff */
[----:B------:R-:W-:Y:S05]  /*0160*/  BRA `(.L_x_0) ;  /* 0x00000000000c7947 */ /* 0x000fea0003800000 */
.L_x_1:
[----:B------:R-:W1:Y:S01]  /*0170*/  LDCU UR4, c[0x0][0x880] ;  /* 0x00011000ff0477ac */ /* 0x000e620008000800 */
[----:B------:R-:W-:Y:S01]  /*0180*/  HFMA2 R76, -RZ, RZ, 0, 5.9604644775390625e-08 ;  /* 0x00000001ff4c7431 */ /* 0x000fe200000001ff */
[----:B-1----:R-:W-:-:S07]  /*0190*/  MOV R40, UR4 ;  /* 0x0000000400287c02 */ /* 0x002fce0008000f00 */
.L_x_0:
[----:B------:R-:W2:Y:S02]  /*01a0*/  LDCU.64 UR4, c[0x0][0x8b0] ;  /* 0x00011600ff0477ac */ /* 0x000ea40008000a00 */
[----:B--2---:R-:W-:-:S04]  /*01b0*/  UISETP.NE.U32.AND UP0, UPT, UR4, URZ, UPT ;  /* 0x000000ff0400728c */ /* 0x004fc8000bf05070 */
[----:B------:R-:W-:-:S09]  /*01c0*/  UISETP.NE.AND.EX UP0, UPT, UR5, URZ, UPT, UP0 ;  /* 0x000000ff0500728c */ /* 0x000fd2000bf05300 */
[----:B------:R-:W-:Y:S05]  /*01d0*/  BRA.U UP0, `(.L_x_2) ;  /* 0x0000000100287547 */ /* 0x000fea000b800000 */
[----:B------:R-:W2:Y:S02]  /*01e0*/  LDCU.64 UR4, c[0x0][0x8a8] ;  /* 0x00011500ff0477ac */ /* 0x000ea40008000a00 */
[----:B--2---:R-:W-:-:S04]  /*01f0*/  UISETP.NE.U32.AND UP0, UPT, UR4, URZ, UPT ;  /* 0x000000ff0400728c */ /* 0x004fc8000bf05070 */
[----:B------:R-:W-:-:S09]  /*0200*/  UISETP.NE.AND.EX UP0, UPT, UR5, URZ, UPT, UP0 ;  /* 0x000000ff0500728c */ /* 0x000fd2000bf05300 */
[----:B------:R-:W-:Y:S05]  /*0210*/  BRA.U !UP0, `(.L_x_3) ;  /* 0x0000000108107547 */ /* 0x000fea000b800000 */
[----:B------:R-:W2:Y:S01]  /*0220*/  LDC.64 R38, c[0x0][0x8a8] ;  /* 0x00022a00ff267b82 */ /* 0x000ea20000000a00 */
[----:B------:R-:W2:Y:S02]  /*0230*/  LDCU.64 UR4, c[0x0][0x358] ;  /* 0x00006b00ff0477ac */ /* 0x000ea40008000a00 */
[----:B--2---:R2:W5:Y:S01]  /*0240*/  LDG.E R38, desc[UR4][R38.64] ;  /* 0x0000000426267981 */ /* 0x004562000c1e1900 */
[----:B------:R-:W-:Y:S05]  /*0250*/  BRA `(.L_x_2) ;  /* 0x0000000000087947 */ /* 0x000fea0003800000 */
.L_x_3:
[----:B------:R-:W2:Y:S02]  /*0260*/  LDCU UR4, c[0x0][0x8a0] ;  /* 0x00011400ff0477ac */ /* 0x000ea40008000800 */
[----:B--2---:R-:W-:Y:S02]  /*0270*/  MOV R38, UR4 ;  /* 0x0000000400267c02 */ /* 0x004fe40008000f00 */
.L_x_2:
[----:B------:R-:W-:Y:S01]  /*0280*/  IMAD.U32 R0, RZ, RZ, UR18 ;  /* 0x00000012ff007e24 */ /* 0x000fe2000f8e00ff */
[----:B------:R-:W-:Y:S04]  /*0290*/  BSSY.RECONVERGENT B0, `(.L_x_4) ;  /* 0x000000c000007945 */ /* 0x000fe80003800200 */
[C---:B------:R-:W-:Y:S02]  /*02a0*/  ISETP.NE.OR P2, PT, R0.reuse, 0x1, !P1 ;  /* 0x000000010000780c */ /* 0x040fe40004f45670 */
[----:B------:R-:W-:-:S11]  /*02b0*/  ISETP.NE.OR P0, PT, R0, 0x3, !P1 ;  /* 0x000000030000780c */ /* 0x000fd60004f05670 */
[----:B------:R-:W-:Y:S05]  /*02c0*/  @P2 BRA `(.L_x_5) ;  /* 0x0000000000202947 */ /* 0x000fea0003800000 */
[----:B------:R-:W3:Y:S02]  /*02d0*/  LDCU.64 UR4, c[0x0][0x348] ;  /* 0x00006900ff0477ac */ /* 0x000ee40008000a00 */
[----:B---3--:R-:W-:Y:S02]  /*02e0*/  UIADD3 UR6, UP1, UPT, UR4, 0x80, URZ ;  /* 0x0000008004067890 */ /* 0x008fe4000ff3e0ff */
[----:B------:R-:W-:Y:S02]  /*02f0*/  UIADD3 UR4, UP0, UPT, UR4, 0x180, URZ ;  /* 0x0000018004047890 */ /* 0x000fe4000ff1e0ff */
[----:B------:R-:W-:Y:S02]  /*0300*/  UIADD3.X UR7, UPT, UPT, URZ, UR5, URZ, UP1, !UPT ;  /* 0x00000005ff077290 */ /* 0x000fe40008ffe4ff */
[----:B------:R-:W-:-:S07]  /*0310*/  UIADD3.X UR5, UPT, UPT, URZ, UR5, URZ, UP0, !UPT ;  /* 0x00000005ff057290 */ /* 0x000fce00087fe4ff */
[----:B------:R3:W-:Y:S02]  /*0320*/  UTMACCTL.PF [UR6] ;  /* 0x00000000060079b9 */ /* 0x0007e40008040000 */
[----:B------:R3:W-:Y:S02]  /*0330*/  UTMACCTL.PF [UR4] ;  /* 0x00000000040079b9 */ /* 0x0007e40008040000 */
[----:B---3--:R-:W-:Y:S01]  /*0340*/  NOP ;  /* 0x0000000000007918 */ /* 0x008fe20000000000 */
.L_x_5:
[----:B------:R-:W-:Y:S05]  /*0350*/  BSYNC.RECONVERGENT B0 ;  /* 0x0000000000007941 */ /* 0x000fea0003800200 */
.L_x_4:
[----:B------:R-:W-:Y:S04]  /*0360*/  BSSY.RECONVERGENT B0, `(.L_x_6) ;  /* 0x000000a000007945 */ /* 0x000fe80003800200 */
        /* <DEDUP_REMOVED lines=9> */
.L_x_7:
[----:B------:R-:W-:Y:S05]  /*0400*/  BSYNC.RECONVERGENT B0 ;  /* 0x0000000000007941 */ /* 0x000fea0003800200 */
.L_x_6:
[----:B------:R-:W3:Y:S01]  /*0410*/  LDCU.64 UR4, c[0x0][0x888] ;  /* 0x00011100ff0477ac */ /* 0x000ee20008000a00 */
[----:B------:R-:W-:Y:S02]  /*0420*/  UISETP.EQ.U32.AND UP1, UPT, UR8, URZ, UPT ;  /* 0x000000ff0800728c */ /* 0x000fe4000bf22070 */
[----:B------:R-:W-:Y:S02]  /*0430*/  UPLOP3.LUT UP3, UPT, UPT, UPT, UPT, 0x80, 0x8 ;  /* 0x000000000008789c */ /* 0x000fe40003f6f070 */
[----:B---3--:R-:W-:-:S04]  /*0440*/  UISETP.NE.U32.AND UP0, UPT, UR4, URZ, UPT ;  /* 0x000000ff0400728c */ /* 0x008fc8000bf05070 */
[----:B------:R-:W-:-:S04]  /*0450*/  UISETP.NE.AND.EX UP0, UPT, UR5, URZ, UPT, UP0 ;  /* 0x000000ff0500728c */ /* 0x000fc8000bf05300 */
[----:B------:R-:W-:-:S04]  /*0460*/  UISETP.EQ.OR.EX UP2, UPT, UR9, URZ, !UP0, UP1 ;  /* 0x000000ff0900728c */ /* 0x000fc8000c742710 */
[----:B------:R-:W-:-:S06]  /*0470*/  UP2UR UR4, UPR, URZ, 0x4 ;  /* 0x00000004ff047883 */ /* 0x000fcc0008000000 */
[----:B------:R-:W-:Y:S01]  /*0480*/  MOV R79, UR4 ;  /* 0x00000004004f7c02 */ /* 0x000fe20008000f00 */
[----:B------:R-:W-:Y:S06]  /*0490*/  BRA.U !UP2, `(.L_x_8) ;  /* 0x000000010a207547 */ /* 0x000fec000b800000 */
[----:B-----5:R-:W-:Y:S01]  /*04a0*/  R2UR UR5, R40 ;  /* 0x00000000280572ca */ /* 0x020fe200000e0000 */
[----:B------:R-:W-:Y:S02]  /*04b0*/  UISETP.NE.U32.AND UP1, UPT, UR8, URZ, UPT ;  /* 0x000000ff0800728c */ /* 0x000fe4000bf25070 */
[----:B------:R-:W-:Y:S02]  /*04c0*/  USEL UR4, URZ, 0xffffffff, UP0 ;  /* 0xffffffffff047887 */ /* 0x000fe40008000000 */
[----:B------:R-:W-:-:S08]  /*04d0*/  UISETP.NE.AND.EX UP1, UPT, UR9, URZ, UPT, UP1 ;  /* 0x000000ff0900728c */ /* 0x000fd0000bf25310 */
[----:B------:R-:W-:-:S04]  /*04e0*/  UISETP.NE.AND UP0, UPT, UR5, URZ, UPT ;  /* 0x000000ff0500728c */ /* 0x000fc8000bf05270 */
[----:B------:R-:W-:-:S04]  /*04f0*/  @!UP1 USEL UR4, URZ, 0xffffffff, UP0 ;  /* 0xffffffffff049887 */ /* 0x000fc80008000000 */
[----:B------:R-:W-:-:S04]  /*0500*/  ULOP3.LUT UR4, UR4, 0x1, URZ, 0xc0, !UPT ;  /* 0x0000000104047892 */ /* 0x000fc8000f8ec0ff */
[----:B------:R-:W-:-:S11]  /*0510*/  UISETP.NE.U32.AND UP3, UPT, UR4, 0x1, UPT ;  /* 0x000000010400788c */ /* 0x000fd6000bf65070 */
.L_x_8:
[----:B------:R-:W3:Y:S01]  /*0520*/  SHFL.IDX PT, R0, R77, RZ, 0x1f ;  /* 0x00001fff4d007589 */ /* 0x000ee200000e0000 */
[----:B------:R-:W-:-:S04]  /*0530*/  UISETP.NE.AND UP0, UPT, UR18, 0x2, UPT ;  /* 0x000000021200788c */ /* 0x000fc8000bf05270 */
[----:B------:R-:W-:Y:S02]  /*0540*/  UISETP.EQ.AND UP1, UPT, UR47, URZ, !UP0 ;  /* 0x000000ff2f00728c */ /* 0x000fe4000c722270 */
[----:B------:R-:W-:-:S04]  /*0550*/  USEL UR52, URZ, 0x1, UP0 ;  /* 0x00000001ff347887 */ /* 0x000fc80008000000 */
[----:B------:R-:W-:Y:S02]  /*0560*/  PLOP3.LUT P3, PT, P1, PT, UP1, 0x80, 0x8 ;  /* 0x000000000008781c */ /* 0x000fe40000f6f018 */
[----:B---3--:R-:W-:-:S13]  /*0570*/  ISETP.NE.AND P0, PT, R0, RZ, PT ;  /* 0x000000ff0000720c */ /* 0x008fda0003f05270 */
[----:B------:R-:W-:Y:S05]  /*0580*/  @P0 BRA `(.L_x_9) ;  /* 0x00000000005c0947 */ /* 0x000fea0003800000 */
[----:B------:R-:W-:Y:S01]  /*0590*/  UMOV UR4, 0x400 ;  /* 0x0000040000047882 */ /* 0x000fe20000000000 */
[----:B------:R-:W-:Y:S01]  /*05a0*/  UMOV UR8, 0x1 ;  /* 0x0000000100087882 */ /* 0x000fe20000000000 */
[----:B------:R-:W-:Y:S01]  /*05b0*/  UMOV UR6, 0x2 ;  /* 0x0000000200067882 */ /* 0x000fe20000000000 */
[----:B------:R-:W-:Y:S02]  /*05c0*/  ULEA UR4, UR46, UR4, 0x18 ;  /* 0x000000042e047291 */ /* 0x000fe4000f8ec0ff */
[----:B------:R-:W-:-:S04]  /*05d0*/  UIADD3 UR8, UPT, UPT, -UR8, 0x100000, URZ ;  /* 0x0010000008087890 */ /* 0x000fc8000fffe1ff */
[----:B------:R-:W-:Y:S02]  /*05e0*/  USHF.L.U32 UR9, UR8, 0xb, URZ ;  /* 0x0000000b08097899 */ /* 0x000fe400080006ff */
[----:B------:R-:W-:Y:S02]  /*05f0*/  USHF.L.U32 UR8, UR8, 0x1, URZ ;  /* 0x0000000108087899 */ /* 0x000fe400080006ff */
[----:B------:R-:W-:-:S04]  /*0600*/  UIADD3 UR6, UPT, UPT, -UR6, 0x100000, URZ ;  /* 0x0010000006067890 */ /* 0x000fc8000fffe1ff */
[----:B------:R-:W-:Y:S02]  /*0610*/  USHF.L.U32 UR7, UR6, 0xb, URZ ;  /* 0x0000000b06077899 */ /* 0x000fe400080006ff */
[----:B------:R-:W-:Y:S01]  /*0620*/  USHF.L.U32 UR6, UR6, 0x1, URZ ;  /* 0x0000000106067899 */ /* 0x000fe200080006ff */
[----:B------:R-:W-:Y:S01]  /*0630*/  ELECT P0, URZ, PT ;  /* 0x0000000000ff782f */ /* 0x000fe20003800000 */
[----:B------:R-:W3:Y:S02]  /*0640*/  FENCE.VIEW.ASYNC.S ;  /* 0x00000000000073c6 */ /* 0x000ee40000000000 */
[----:B---3--:R3:W4:Y:S08]  /*0650*/  SYNCS.EXCH.64 URZ, [UR4], UR8 ;  /* 0x0000000804ff75b2 */ /* 0x0087300008000100 */
[----:B------:R3:W1:Y:S01]  /*0660*/  SYNCS.EXCH.64 URZ, [UR4+0x28], UR6 ;  /* 0x0000280604ff75b2 */ /* 0x0006620008000100 */
        /* <DEDUP_REMOVED lines=8> */
[----:B------:R-:W-:Y:S01]  /*06f0*/  NOP ;  /* 0x0000000000007918 */ /* 0x000fe20000000000 */
.L_x_9:
[----:B------:R-:W2:Y:S01]  /*0700*/  SHFL.IDX PT, R0, R77, RZ, 0x1f ;  /* 0x00001fff4d007589 */ /* 0x000ea200000e0000 */
[----:B------:R-:W-:Y:S01]  /*0710*/  NOP ;  /* 0x0000000000007918 */ /* 0x000fe20000000000 */
[----:B--2---:R-:W-:-:S13]  /*0720*/  ISETP.NE.AND P0, PT, R0, 0x1, PT ;  /* 0x000000010000780c */ /* 0x004fda0003f05270 */
[----:B------:R-:W-:Y:S05]  /*0730*/  @P0 BRA `(.L_x_10) ;  /* 0x0000000000540947 */ /* 0x000fea0003800000 */
[----:B---3--:R-:W-:Y:S01]  /*0740*/  UMOV UR4, 0x400 ;  /* 0x0000040000047882 */ /* 0x008fe20000000000 */
        /* <DEDUP_REMOVED lines=10> */
[----:B------:R-:W2:Y:S02]  /*07f0*/  FENCE.VIEW.ASYNC.S ;  /* 0x00000000000073c6 */ /* 0x000ea40000000000 */
[----:B--2---:R2:W3:Y:S08]  /*0800*/  SYNCS.EXCH.64 URZ, [UR4+0x50], UR8 ;  /* 0x0000500804ff75b2 */ /* 0x0044f00008000100 */
        /* <DEDUP_REMOVED lines=8> */
.L_x_10:
[----:B------:R-:W4:Y:S01]  /*0890*/  SHFL.IDX PT, R0, R77, RZ, 0x1f ;  /* 0x00001fff4d007589 */ /* 0x000f2200000e0000 */
[----:B------:R-:W-:Y:S01]  /*08a0*/  NOP ;  /* 0x0000000000007918 */ /* 0x000fe20000000000 */
[----:B----4-:R-:W-:-:S13]  /*08b0*/  ISETP.NE.AND P0, PT, R0, 0x3, PT ;  /* 0x000000030000780c */ /* 0x010fda0003f05270 */
[----:B------:R-:W-:Y:S05]  /*08c0*/  @P0 BRA `(.L_x_11) ;  /* 0x00000000002c0947 */ /* 0x000fea0003800000 */
[----:B--23--:R-:W-:Y:S01]  /*08d0*/  UMOV UR6, 0x400 ;  /* 0x0000040000067882 */ /* 0x00cfe20000000000 */
[----:B------:R-:W-:Y:S01]  /*08e0*/  UMOV UR4, 0x20 ;  /* 0x0000002000047882 */ /* 0x000fe20000000000 */
[----:B------:R-:W-:Y:S02]  /*08f0*/  ULEA UR6, UR46, UR6, 0x18 ;  /* 0x000000062e067291 */ /* 0x000fe4000f8ec0ff */
[----:B------:R-:W-:-:S04]  /*0900*/  UIADD3 UR4, UPT, UPT, -UR4, 0x100000, URZ ;  /* 0x0010000004047890 */ /* 0x000fc8000fffe1ff */
[----:B------:R-:W-:Y:S02]  /*0910*/  USHF.L.U32 UR5, UR4, 0xb, URZ ;  /* 0x0000000b04057899 */ /* 0x000fe400080006ff */
[----:B------:R-:W-:Y:S01]  /*0920*/  USHF.L.U32 UR4, UR4, 0x1, URZ ;  /* 0x0000000104047899 */ /* 0x000fe200080006ff */
[----:B------:R-:W-:Y:S01]  /*0930*/  ELECT P0, URZ, PT ;  /* 0x0000000000ff782f */ /* 0x000fe20003800000 */
[----:B------:R-:W2:Y:S10]  /*0940*/  FENCE.VIEW.ASYNC.S ;  /* 0x00000000000073c6 */ /* 0x000eb40000000000 */
[----:B--2---:R4:W2:Y:S01]  /*0950*/  SYNCS.EXCH.64 URZ, [UR6+0x90], UR4 ;  /* 0x0000900406ff75b2 */ /* 0x0048a20008000100 */
[----:B------:R4:W3:Y:S02]  /*0960*/  SYNCS.EXCH.64 URZ, [UR6+0x98], UR4 ;  /* 0x0000980406ff75b2 */ /* 0x0008e40008000100 */
[----:B----4-:R-:W-:Y:S01]  /*0970*/  NOP ;  /* 0x0000000000007918 */ /* 0x010fe20000000000 */
.L_x_11:
[----:B------:R-:W4:Y:S01]  /*0980*/  SHFL.IDX PT, R0, R77, RZ, 0x1f ;  /* 0x00001fff4d007589 */ /* 0x000f2200000e0000 */
[----:B------:R-:W-:Y:S01]  /*0990*/  NOP ;  /* 0x0000000000007918 */ /* 0x000fe20000000000 */
[----:B----4-:R-:W-:-:S13]  /*09a0*/  ISETP.NE.AND P0, PT, R0, 0x4, PT ;  /* 0x000000040000780c */ /* 0x010fda0003f05270 */
[----:B------:R-:W-:Y:S05]  /*09b0*/  @P0 BRA `(.L_x_12) ;  /* 0x0000000000480947 */ /* 0x000fea0003800000 */
[----:B--23--:R-:W-:Y:S01]  /*09c0*/  UMOV UR4, 0x3a0 ;  /* 0x000003a000047882 */ /* 0x00cfe20000000000 */
[----:B------:R-:W-:Y:S01]  /*09d0*/  UMOV UR6, 0x400 ;  /* 0x0000040000067882 */ /* 0x000fe20000000000 */
[----:B------:R-:W-:Y:S01]  /*09e0*/  USEL UR4, UR4, 0x320, UP3 ;  /* 0x0000032004047887 */ /* 0x000fe20009800000 */
        /* <DEDUP_REMOVED lines=10> */
[----:B--2---:R4:W2:Y:S08]  /*0a90*/  SYNCS.EXCH.64 URZ, [UR6+0xa0], UR8 ;  /* 0x0000a00806ff75b2 */ /* 0x0048b00008000100 */
[----:B------:R4:W3:Y:S01]  /*0aa0*/  SYNCS.EXCH.64 URZ, [UR6+0xb0], UR4 ;  /* 0x0000b00406ff75b2 */ /* 0x0008e20008000100 */
[----:B------:R4:W1:Y:S01]  /*0ab0*/  SYNCS.EXCH.64 URZ, [UR6+0xa8], UR8 ;  /* 0x0000a80806ff75b2 */ /* 0x0008620008000100 */
[----:B------:R4:W1:Y:S02]  /*0ac0*/  SYNCS.EXCH.64 URZ, [UR6+0xb8], UR4 ;  /* 0x0000b80406ff75b2 */ /* 0x0008640008000100 */
[----:B----4-:R-:W-:Y:S01]  /*0ad0*/  NOP ;  /* 0x0000000000007918 */ /* 0x010fe20000000000 */
.L_x_12:
[----:B------:R-:W4:Y:S01]  /*0ae0*/  SHFL.IDX PT, R0, R77, RZ, 0x1f ;  /* 0x00001fff4d007589 */ /* 0x000f2200000e0000 */
[----:B------:R-:W-:Y:S01]  /*0af0*/  NOP ;  /* 0x0000000000007918 */ /* 0x000fe20000000000 */
[----:B----4-:R-:W-:-:S13]  /*0b00*/  ISETP.NE.AND P0, PT, R0, 0x5, PT ;  /* 0x000000050000780c */ /* 0x010fda0003f05270 */
[----:B------:R-:W-:Y:S05]  /*0b10*/  @P0 BRA `(.L_x_13) ;  /* 0x0000000000540947 */ /* 0x000fea0003800000 */
[----:B--23--:R-:W-:Y:S01]  /*0b20*/  UMOV UR4, 0x400 ;  /* 0x0000040000047882 */ /* 0x00cfe20000000000 */
        /* <DEDUP_REMOVED lines=14> */
[----:B------:R4:W1:Y:S01]  /*0c10*/  SYNCS.EXCH.64 URZ, [UR4+0xe8], UR8 ;  /* 0x0000e80804ff75b2 */ /* 0x0008620008000100 */
[----:B------:R4:W1:Y:S01]  /*0c20*/  SYNCS.EXCH.64 URZ, [UR4+0xd0], UR6 ;  /* 0x0000d00604ff75b2 */ /* 0x0008620008000100 */
[----:B------:R4:W1:Y:S01]  /*0c30*/  SYNCS.EXCH.64 URZ, [UR4+0xf0], UR8 ;  /* 0x0000f00804ff75b2 */ /* 0x0008620008000100 */
[----:B------:R4:W1:Y:S01]  /*0c40*/  SYNCS.EXCH.64 URZ, [UR4+0xd8], UR6 ;  /* 0x0000d80604ff75b2 */ /* 0x0008620008000100 */
[----:B------:R4:W1:Y:S02]  /*0c50*/  SYNCS.EXCH.64 URZ, [UR4+0xf8], UR8 ;  /* 0x0000f80804ff75b2 */ /* 0x0008640008000100 */
[----:B----4-:R-:W-:Y:S01]  /*0c60*/  NOP ;  /* 0x0000000000007918 */ /* 0x010fe20000000000 */
.L_x_13:
[----:B------:R-:W4:Y:S01]  /*0c70*/  SHFL.IDX PT, R0, R77, RZ, 0x1f ;  /* 0x00001fff4d007589 */ /* 0x000f2200000e0000 */
[----:B------:R-:W-:Y:S01]  /*0c80*/  ISETP.NE.OR P1, PT, RZ, UR18, !P1 ;  /* 0x00000012ff007c0c */ /* 0x000fe2000cf25670 */
        /* <DEDUP_REMOVED lines=12> */
[----:B------:R4:W3:Y:S01]  /*0d50*/  SYNCS.EXCH.64 URZ, [UR4+0x110], UR6 ;  /* 0x0001100604ff75b2 */ /* 0x0008e20008000100 */
[----:B------:R4:W1:Y:S01]  /*0d60*/  SYNCS.EXCH.64 URZ, [UR4+0x108], UR6 ;  /* 0x0001080604ff75b2 */ /* 0x0008620008000100 */
[----:B------:R4:W1:Y:S02]  /*0d70*/  SYNCS.EXCH.64 URZ, [UR4+0x118], UR6 ;  /* 0x0001180604ff75b2 */ /* 0x0008640008000100 */
[----:B----4-:R-:W-:Y:S01]  /*0d80*/  NOP ;  /* 0x0000000000007918 */ /* 0x010fe20000000000 */
.L_x_14:
[----:B------:R-:W-:Y:S01]  /*0d90*/  VOTEU.ALL UP0, P1 ;  /* 0x0000000000ff7886 */ /* 0x000fe20000800000 */
[----:B--23--:R-:W-:Y:S01]  /*0da0*/  UMOV UR4, 0x20 ;  /* 0x0000002000047882 */ /* 0x00cfe20000000000 */
[----:B------:R-:W2:Y:S01]  /*0db0*/  LDCU UR7, c[0x0][0x36c] ;  /* 0x00006d80ff0777ac */ /* 0x000ea20008000800 */
[----:B------:R-:W-:Y:S01]  /*0dc0*/  NOP ;  /* 0x0000000000007918 */ /* 0x000fe20000000000 */
[----:B------:R-:W-:Y:S01]  /*0dd0*/  LOP3.LUT R0, R87, 0x1f, RZ, 0xc0, !PT ;  /* 0x0000001f57007812 */ /* 0x000fe200078ec0ff */
[----:B------:R-:W-:Y:S01]  /*0de0*/  @!UP0 UMOV UR6, 0x400 ;  /* 0x0000040000068882 */ /* 0x000fe20000000000 */
[----:B------:R-:W-:-:S04]  /*0df0*/  @!UP0 UIADD3 UR4, UPT, UPT, -UR4, 0x100000, URZ ;  /* 0x0010000004048890 */ /* 0x000fc8000fffe1ff */
[----:B------:R-:W-:Y:S02]  /*0e00*/  @!UP0 USHF.L.U32 UR5, UR4, 0xb, URZ ;  /* 0x0000000b04058899 */ /* 0x000fe400080006ff */
[----:B------:R-:W-:Y:S02]  /*0e10*/  @!UP0 USHF.L.U32 UR4, UR4, 0x1, URZ ;  /* 0x0000000104048899 */ /* 0x000fe400080006ff */
[----:B------:R-:W-:Y:S01]  /*0e20*/  @!UP0 ULEA UR6, UR46, UR6, 0x18 ;  /* 0x000000062e068291 */ /* 0x000fe2000f8ec0ff */
[----:B------:R-:W-:Y:S01]  /*0e30*/  VOTEU.ALL UP0, P1 ;  /* 0x0000000000ff7886 */ /* 0x000fe20000800000 */
[----:B------:R-:W-:Y:S02]  /*0e40*/  UISETP.NE.AND UP4, UPT, UR18, URZ, UPT ;  /* 0x000000ff1200728c */ /* 0x000fe4000bf85270 */
[----:B--2---:R-:W-:Y:S01]  /*0e50*/  UISETP.EQ.U32.AND UP5, UPT, UR7, 0x1, UPT ;  /* 0x000000010700788c */ /* 0x004fe2000bfa2070 */
[----:B------:R-:W2:Y:S07]  /*0e60*/  FENCE.VIEW.ASYNC.S ;  /* 0x00000000000073c6 */ /* 0x000eae0000000000 */
[----:B--2---:R2:W3:Y:S01]  /*0e70*/  @!UP0 SYNCS.EXCH.64 URZ, [UR6+0x120], UR4 ;  /* 0x0001200406ff85b2 */ /* 0x0044e20008000100 */
[----:B------:R-:W-:Y:S05]  /*0e80*/  BRA.U !UP5, `(.L_x_15) ;  /* 0x000000010d087547 */ /* 0x000fea000b800000 */
[----:B-1-3--:R-:W-:Y:S01]  /*0e90*/  UCGABAR_ARV ;  /* 0x00000000000079c7 */ /* 0x00afe20008000000 */
[----:B------:R-:W-:Y:S05]  /*0ea0*/  BRA `(.L_x_16) ;  /* 0x0000000000047947 */ /* 0x000fea0003800000 */
.L_x_15:
[----:B-1-3--:R-:W-:Y:S01]  /*0eb0*/  NOP ;  /* 0x0000000000007918 */ /* 0x00afe20000000000 */
.L_x_16:
[----:B------:R-:W1:Y:S01]  /*0ec0*/  S2UR UR28, SR_CTAID.X ;  /* 0x00000000001c79c3 */ /* 0x000e620000002500 */
[----:B------:R-:W-:-:S05]  /*0ed0*/  CS2R.32 R78, SR_CgaSize ;  /* 0x00000000004e7805 */ /* 0x000fca0000008a00 */
[----:B------:R-:W-:-:S05]  /*0ee0*/  IMAD R78, R78, -0xa0, RZ ;  /* 0xffffff604e4e7824 */ /* 0x000fca00078e02ff */
[----:B--2---:R-:W-:-:S14]  /*0ef0*/  R2UR UR5, R78 ;  /* 0x000000004e0572ca */ /* 0x004fdc00000e0000 */
[----:B------:R-:W2:Y:S01]  /*0f00*/  LDCU UR5, c[0x0][UR5+0x2b0] ;  /* 0x00005600050577ac */ /* 0x000ea20008000800 */
[----:B------:R-:W-:-:S05]  /*0f10*/  CS2R.32 R78, SR_CgaSize ;  /* 0x00000000004e7805 */ /* 0x000fca0000008a00 */
[----:B------:R-:W-:-:S05]  /*0f20*/  IMAD R78, R78, -0xa0, RZ ;  /* 0xffffff604e4e7824 */ /* 0x000fca00078e02ff */
[----:B------:R-:W-:-:S14]  /*0f30*/  R2UR UR4, R78 ;  /* 0x000000004e0472ca */ /* 0x000fdc00000e0000 */
[----:B------:R-:W3:Y:S01]  /*0f40*/  LDCU UR4, c[0x0][UR4+0x2b4] ;  /* 0x00005680040477ac */ /* 0x000ee20008000800 */
[----:B------:R-:W4:Y:S01]  /*0f50*/  S2UR UR7, SR_CTAID.Y ;  /* 0x00000000000779c3 */ /* 0x000f220000002600 */
[----:B------:R-:W-:-:S05]  /*0f60*/  CS2R.32 R78, SR_CgaSize ;  /* 0x00000000004e7805 */ /* 0x000fca0000008a00 */
[----:B------:R-:W-:-:S05]  /*0f70*/  IMAD R78, R78, -0xa0, RZ ;  /* 0xffffff604e4e7824 */ /* 0x000fca00078e02ff */
[----:B------:R-:W-:-:S14]  /*0f80*/  R2UR UR8, R78 ;  /* 0x000000004e0872ca */ /* 0x000fdc00000e0000 */
[----:B------:R-:W3:Y:S01]  /*0f90*/  LDCU UR8, c[0x0][UR8+0x2a0] ;  /* 0x00005400080877ac */ /* 0x000ee20008000800 */
[----:B------:R-:W-:Y:S01]  /*0fa0*/  UISETP.GT.U32.AND UP0, UPT, UR47, 0xffff, UPT ;  /* 0x0000ffff2f00788c */ /* 0x000fe2000bf04070 */
[----:B------:R-:W3:Y:S01]  /*0fb0*/  LDCU UR19, c[0x0][0xb24] ;  /* 0x00016480ff1377ac */ /* 0x000ee20008000800 */
[----:B------:R-:W1:Y:S01]  /*0fc0*/  S2UR UR36, SR_CTAID.Z ;  /* 0x00000000002479c3 */ /* 0x000e620000002700 */
[----:B------:R-:W-:-:S05]  /*0fd0*/  CS2R.32 R78, SR_CgaSize ;  /* 0x00000000004e7805 */ /* 0x000fca0000008a00 */
[----:B------:R-:W-:-:S05]  /*0fe0*/  IMAD R78, R78, -0xa0, RZ ;  /* 0xffffff604e4e7824 */ /* 0x000fca00078e02ff */
[----:B------:R-:W-:-:S14]  /*0ff0*/  R2UR UR63, R78 ;  /* 0x000000004e3f72ca */ /* 0x000fdc00000e0000 */
[----:B------:R-:W3:Y:S01]  /*1000*/  LDCU UR63, c[0x0][UR63+0x2a4] ;  /* 0x000054803f3f77ac */ /* 0x000ee20008000800 */
[----:B------:R-:W-:Y:S01]  /*1010*/  USHF.L.U32 UR24, UR46, 0xb, URZ ;  /* 0x0000000b2e187899 */ /* 0x000fe200080006ff */
[----:B-1----:R-:W-:Y:S01]  /*1020*/  I2FP.F32.U32 R3, UR28 ;  /* 0x0000001c00037c45 */ /* 0x002fe20008201000 */
[----:B------:R-:W-:Y:S01]  /*1030*/  UMOV UR29, 0x5 ;  /* 0x00000005001d7882 */ /* 0x000fe20000000000 */
[----:B------:R-:W1:Y:S03]  /*1040*/  LDCU UR45, c[0x0][0xb24] ;  /* 0x00016480ff2d77ac */ /* 0x000e660008000800 */
[----:B--2---:R-:W-:Y:S01]  /*1050*/  FMUL R3, R3, UR5 ;  /* 0x0000000503037c20 */ /* 0x004fe20008400000 */
[----:B------:R-:W-:Y:S01]  /*1060*/  USEL UR5, UR47, 0xffff, !UP0 ;  /* 0x0000ffff2f057887 */ /* 0x000fe2000c000000 */
[----:B----4-:R-:W-:Y:S01]  /*1070*/  I2FP.F32.U32 R2, UR7 ;  /* 0x0000000700027c45 */ /* 0x010fe20008201000 */
[----:B------:R-:W2:Y:S03]  /*1080*/  LDCU UR27, c[0x0][0xb30] ;  /* 0x00016600ff1b77ac */ /* 0x000ea60008000800 */
[----:B------:R-:W4:Y:S01]  /*1090*/  F2I.U32.TRUNC.NTZ R3, R3 ;  /* 0x0000000300037305 */ /* 0x000f22000020f000 */
[----:B---3--:R-:W-:Y:S01]  /*10a0*/  FMUL R2, R2, UR4 ;  /* 0x0000000402027c20 */ /* 0x008fe20008400000 */
[----:B------:R-:W-:-:S02]  /*10b0*/  ULOP3.LUT UR25, UR5, 0xffff, URZ, 0xc0, !UPT ;  /* 0x0000ffff05197892 */ /* 0x000fc4000f8ec0ff */
[----:B------:R-:W-:Y:S01]  /*10c0*/  UISETP.GE.AND UP2, UPT, UR19, 0x1, UPT ;  /* 0x000000011300788c */ /* 0x000fe2000bf46270 */
[----:B------:R-:W-:-:S03]  /*10d0*/  UMOV UR30, UR7 ;  /* 0x00000007001e7c82 */ /* 0x000fc60008000000 */
[----:B------:R-:W3:Y:S01]  /*10e0*/  F2I.U32.TRUNC.NTZ R2, R2 ;  /* 0x0000000200027305 */ /* 0x000ee2000020f000 */
[----:B------:R-:W-:Y:S01]  /*10f0*/  UMOV UR20, UR28 ;  /* 0x0000001c00147c82 */ /* 0x000fe20008000000 */
[----:B----4-:R-:W-:Y:S02]  /*1100*/  R2UR UR4, R3 ;  /* 0x00000000030472ca */ /* 0x010fe400000e0000 */
[----:B------:R-:W-:Y:S02]  /*1110*/  PRMT R3, RZ, 0x7610, R3 ;  /* 0x00007610ff037816 */ /* 0x000fe40000000003 */
[----:B---3--:R-:W-:Y:S02]  /*1120*/  R2UR UR6, R2 ;  /* 0x00000000020672ca */ /* 0x008fe400000e0000 */
[----:B------:R-:W-:-:S07]  /*1130*/  PRMT R2, RZ, 0x7610, R2 ;  /* 0x00007610ff027816 */ /* 0x000fce0000000002 */
[----:B------:R-:W-:-:S04]  /*1140*/  UIADD3 UR5, UPT, UPT, -UR4, URZ, URZ ;  /* 0x000000ff04057290 */ /* 0x000fc8000fffe1ff */
[----:B------:R-:W-:Y:S02]  /*1150*/  UIMAD UR5, UR8, UR5, UR28 ;  /* 0x00000005080572a4 */ /* 0x000fe4000f8e021c */
[----:B------:R-:W-:-:S04]  /*1160*/  UIADD3 UR4, UPT, UPT, -UR6, URZ, URZ ;  /* 0x000000ff06047290 */ /* 0x000fc8000fffe1ff */
[----:B------:R-:W-:Y:S01]  /*1170*/  IMAD.U32 R78, RZ, RZ, UR5 ;  /* 0x00000005ff4e7e24 */ /* 0x000fe2000f8e00ff */
[----:B------:R-:W-:Y:S01]  /*1180*/  UIMAD UR63, UR63, UR4, UR7 ;  /* 0x000000043f3f72a4 */ /* 0x000fe2000f8e0207 */
[----:B-12---:R-:W-:Y:S11]  /*1190*/  BRA.U UP4, `(.L_x_17) ;  /* 0x0000000104407547 */ /* 0x006ff6000b800000 */
[----:B------:R-:W-:-:S13]  /*11a0*/  R2UR UR4, R78 ;  /* 0x000000004e0472ca */ /* 0x000fda00000e0000 */
[----:B------:R-:W-:Y:S02]  /*11b0*/  UISETP.GT.U32.AND UP0, UPT, UR4, 0x1, UPT ;  /* 0x000000010400788c */ /* 0x000fe4000bf04070 */
[----:B------:R-:W-:Y:S02]  /*11c0*/  ULOP3.LUT UR4, UR4, 0xfffffffe, URZ, 0xc0, !UPT ;  /* 0xfffffffe04047892 */ /* 0x000fe4000f8ec0ff */
[----:B------:R-:W-:Y:S02]  /*11d0*/  UISETP.NE.AND UP1, UPT, UR63, URZ, UP0 ;  /* 0x000000ff3f00728c */ /* 0x000fe40008725270 */
[----:B------:R-:W-:Y:S02]  /*11e0*/  UISETP.NE.AND UP0, UPT, UR63, 0x1, UP0 ;  /* 0x000000013f00788c */ /* 0x000fe40008705270 */
[----:B------:R-:W-:Y:S02]  /*11f0*/  USEL UR7, URZ, 0x1, UP1 ;  /* 0x00000001ff077887 */ /* 0x000fe40008800000 */
[----:B------:R-:W-:-:S02]  /*1200*/  USEL UR6, URZ, 0x4, UP0 ;  /* 0x00000004ff067887 */ /* 0x000fc40008000000 */
[----:B------:R-:W-:Y:S02]  /*1210*/  USEL UR5, URZ, 0x2, UP1 ;  /* 0x00000002ff057887 */ /* 0x000fe40008800000 */
[----:B------:R-:W-:Y:S02]  /*1220*/  ULEA UR4, UR63, UR4, 0x1 ;  /* 0x000000043f047291 */ /* 0x000fe4000f8e08ff */
[----:B------:R-:W-:Y:S02]  /*1230*/  USEL UR8, URZ, 0x8, UP0 ;  /* 0x00000008ff087887 */ /* 0x000fe40008000000 */
[----:B------:R-:W-:-:S03]  /*1240*/  UIADD3 UR5, UPT, UPT, UR5, UR6, UR7 ;  /* 0x0000000605057290 */ /* 0x000fc6000fffe007 */
[----:B------:R-:W-:Y:S01]  /*1250*/  UMOV UR6, 0x3 ;  /* 0x0000000300067882 */ /* 0x000fe20000000000 */
[----:B------:R-:W-:Y:S02]  /*1260*/  UIADD3 UR5, UPT, UPT, UR5, UR8, URZ ;  /* 0x0000000805057290 */ /* 0x000fe4000fffe0ff */
[----:B------:R-:W-:-:S04]  /*1270*/  USHF.L.U32 UR4, UR6, UR4, URZ ;  /* 0x0000000406047299 */ /* 0x000fc800080006ff */
[----:B------:R-:W-:Y:S02]  /*1280*/  MOV R3, UR5 ;  /* 0x0000000500037c02 */ /* 0x000fe40008000f00 */
[----:B------:R-:W-:Y:S02]  /*1290*/  IMAD.U32 R2, RZ, RZ, UR4 ;  /* 0x00000004ff027e24 */ /* 0x000fe4000f8e00ff */
.L_x_17:
[----:B------:R-:W-:Y:S05]  /*12a0*/  BRA.U !UP2, `(.L_x_18) ;  /* 0x000000010ad47547 */ /* 0x000fea000b800000 */
[----:B------:R-:W1:Y:S01]  /*12b0*/  LDCU.128 UR20, c[0x0][0xb10] ;  /* 0x00016200ff1477ac */ /* 0x000e620008000c00 */
[----:B------:R-:W2:Y:S01]  /*12c0*/  LDCU UR6, c[0x0][0x370] ;  /* 0x00006e00ff0677ac */ /* 0x000ea20008000800 */
[----:B------:R-:W3:Y:S01]  /*12d0*/  LDCU UR5, c[0x0][0x374] ;  /* 0x00006e80ff0577ac */ /* 0x000ee20008000800 */
[----:B------:R-:W4:Y:S01]  /*12e0*/  LDCU UR26, c[0x0][0xb0c] ;  /* 0x00016180ff1a77ac */ /* 0x000f220008000800 */
[----:B------:R-:W4:Y:S01]  /*12f0*/  LDCU UR4, c[0x0][0xb20] ;  /* 0x00016400ff0477ac */ /* 0x000f220008000800 */
[----:B------:R-:W4:Y:S01]  /*1300*/  LDCU.64 UR8, c[0x0][0xb28] ;  /* 0x00016500ff0877ac */ /* 0x000f220008000a00 */
[----:B-1----:R-:W-:Y:S02]  /*1310*/  UISETP.NE.AND UP0, UPT, UR22, 0x1, UPT ;  /* 0x000000011600788c */ /* 0x002fe4000bf05270 */
[----:B---3--:R-:W-:Y:S02]  /*1320*/  UIMAD.WIDE.U32 UR10, UR5, UR23, URZ ;  /* 0x00000017050a72a5 */ /* 0x008fe4000f8e00ff */
[----:B--2---:R-:W-:-:S02]  /*1330*/  UIMAD.WIDE.U32 UR12, UR6, UR20, URZ ;  /* 0x00000014060c72a5 */ /* 0x004fc4000f8e00ff */
[----:B----4-:R-:W-:Y:S02]  /*1340*/  UISETP.NE.AND UP1, UPT, UR26, 0x1, UPT ;  /* 0x000000011a00788c */ /* 0x010fe4000bf25270 */
[----:B------:R-:W-:Y:S01]  /*1350*/  UISETP.NE.AND UP2, UPT, UR19, 0x1, UPT ;  /* 0x000000011300788c */ /* 0x000fe2000bf45270 */
[----:B------:R-:W-:Y:S02]  /*1360*/  UMOV UR10, UR11 ;  /* 0x0000000b000a7c82 */ /* 0x000fe40008000000 */
[----:B------:R-:W-:Y:S01]  /*1370*/  UMOV UR12, UR13 ;  /* 0x0000000d000c7c82 */ /* 0x000fe20008000000 */
[----:B------:R-:W-:Y:S02]  /*1380*/  @UP0 USHF.R.U32.HI UR5, URZ, UR4, UR10 ;  /* 0x00000004ff050299 */ /* 0x000fe4000801160a */
[----:B------:R-:W-:Y:S02]  /*1390*/  UIMAD.WIDE.U32 UR16, UR30, UR23, URZ ;  /* 0x000000171e1072a5 */ /* 0x000fe4000f8e00ff */
[----:B------:R-:W-:-:S02]  /*13a0*/  UIMAD.WIDE.U32 UR10, UR5, UR8, URZ ;  /* 0x00000008050a72a5 */ /* 0x000fc4000f8e00ff */
[----:B------:R-:W-:Y:S02]  /*13b0*/  @UP1 USHF.R.U32.HI UR6, URZ, UR21, UR12 ;  /* 0x00000015ff061299 */ /* 0x000fe4000801160c */
[----:B------:R-:W-:Y:S02]  /*13c0*/  UIMAD.WIDE.U32 UR14, UR28, UR20, URZ ;  /* 0x000000141c0e72a5 */ /* 0x000fe4000f8e00ff */
[----:B------:R-:W-:Y:S01]  /*13d0*/  UIMAD.WIDE.U32 UR12, UR6, UR8, URZ ;  /* 0x00000008060c72a5 */ /* 0x000fe2000f8e00ff */
[----:B------:R-:W-:Y:S01]  /*13e0*/  UMOV UR16, UR17 ;  /* 0x0000001100107c82 */ /* 0x000fe20008000000 */
[----:B------:R-:W-:Y:S01]  /*13f0*/  UMOV UR10, UR11 ;  /* 0x0000000b000a7c82 */ /* 0x000fe20008000000 */
[----:B------:R-:W-:Y:S02]  /*1400*/  USHF.R.U32.HI UR16, URZ, UR4, UR16 ;  /* 0x00000004ff107299 */ /* 0x000fe40008011610 */
[----:B------:R-:W-:Y:S02]  /*1410*/  @UP2 USHF.R.U32.HI UR5, URZ, UR9, UR10 ;  /* 0x00000009ff052299 */ /* 0x000fe4000801160a */
[----:B------:R-:W-:Y:S01]  /*1420*/  UMOV UR7, UR13 ;  /* 0x0000000d00077c82 */ /* 0x000fe20008000000 */
[----:B------:R-:W-:Y:S01]  /*1430*/  UMOV UR14, UR15 ;  /* 0x0000000f000e7c82 */ /* 0x000fe20008000000 */
[----:B------:R-:W-:-:S02]  /*1440*/  @UP2 USHF.R.U32.HI UR6, URZ, UR9, UR7 ;  /* 0x00000009ff062299 */ /* 0x000fc40008011607 */
[----:B------:R-:W-:Y:S02]  /*1450*/  USHF.R.U32.HI UR14, URZ, UR21, UR14 ;  /* 0x00000015ff0e7299 */ /* 0x000fe4000801160e */
[----:B------:R-:W-:Y:S02]  /*1460*/  USEL UR4, UR30, UR16, !UP0 ;  /* 0x000000101e047287 */ /* 0x000fe4000c000000 */
[----:B------:R-:W-:Y:S02]  /*1470*/  UIMAD UR7, UR5, UR19, URZ ;  /* 0x00000013050772a4 */ /* 0x000fe4000f8e02ff */
[----:B------:R-:W-:Y:S02]  /*1480*/  USEL UR5, UR28, UR14, !UP1 ;  /* 0x0000000e1c057287 */ /* 0x000fe4000c800000 */
[----:B------:R-:W-:Y:S02]  /*1490*/  UIMAD UR12, UR6, UR19, URZ ;  /* 0x00000013060c72a4 */ /* 0x000fe4000f8e02ff */
[----:B------:R-:W-:-:S02]  /*14a0*/  UISETP.GE.AND UP0, UPT, UR4, UR7, UPT ;  /* 0x000000070400728c */ /* 0x000fc4000bf06270 */
[----:B------:R-:W-:Y:S02]  /*14b0*/  UIMAD.WIDE.U32 UR10, UR4, UR8, URZ ;  /* 0x00000008040a72a5 */ /* 0x000fe4000f8e00ff */
[----:B------:R-:W-:Y:S02]  /*14c0*/  UISETP.GE.OR UP0, UPT, UR5, UR12, UP0 ;  /* 0x0000000c0500728c */ /* 0x000fe40008706670 */
[----:B------:R-:W-:Y:S02]  /*14d0*/  UIMAD.WIDE.U32 UR12, UR5, UR8, URZ ;  /* 0x00000008050c72a5 */ /* 0x000fe4000f8e00ff */
[----:B------:R-:W-:Y:S01]  /*14e0*/  UIADD3 UR10, UPT, UPT, -UR4, URZ, URZ ;  /* 0x000000ff040a7290 */ /* 0x000fe2000fffe1ff */
[----:B------:R-:W-:Y:S01]  /*14f0*/  UMOV UR8, UR11 ;  /* 0x0000000b00087c82 */ /* 0x000fe20008000000 */
[----:B------:R-:W-:Y:S02]  /*1500*/  UIADD3 UR20, UPT, UPT, -UR5, URZ, URZ ;  /* 0x000000ff05147290 */ /* 0x000fe4000fffe1ff */
[----:B------:R-:W-:-:S03]  /*1510*/  USHF.R.U32.HI UR8, URZ, UR9, UR8 ;  /* 0x00000009ff087299 */ /* 0x000fc60008011608 */
[----:B------:R-:W-:Y:S01]  /*1520*/  @!UP0 UMOV UR7, UR13 ;  /* 0x0000000d00078c82 */ /* 0x000fe20008000000 */
[----:B------:R-:W-:Y:S02]  /*1530*/  UIMAD UR30, UR22, UR10, UR30 ;  /* 0x0000000a161e72a4 */ /* 0x000fe4000f8e021e */
[----:B------:R-:W-:Y:S02]  /*1540*/  USEL UR8, UR4, UR8, !UP2 ;  /* 0x0000000804087287 */ /* 0x000fe4000d000000 */
[----:B------:R-:W-:Y:S02]  /*1550*/  @!UP0 USHF.R.U32.HI UR7, URZ, UR9, UR7 ;  /* 0x00000009ff078299 */ /* 0x000fe40008011607 */
[----:B------:R-:W-:Y:S02]  /*1560*/  UIADD3 UR9, UPT, UPT, -UR8, URZ, URZ ;  /* 0x000000ff08097290 */ /* 0x000fe4000fffe1ff */
[----:B------:R-:W-:Y:S02]  /*1570*/  @!UP0 USEL UR7, UR5, UR7, !UP2 ;  /* 0x0000000705078287 */ /* 0x000fe4000d000000 */
[----:B------:R-:W-:-:S02]  /*1580*/  UIMAD UR9, UR19, UR9, UR4 ;  /* 0x00000009130972a4 */ /* 0x000fc4000f8e0204 */
[----:B------:R-:W-:Y:S02]  /*1590*/  @!UP0 UIADD3 UR8, UPT, UPT, UR8, -UR7, URZ ;  /* 0x8000000708088290 */ /* 0x000fe4000fffe0ff */
[----:B------:R-:W-:Y:S02]  /*15a0*/  @!UP0 UIMAD UR6, UR9, UR6, UR7 ;  /* 0x00000006090682a4 */ /* 0x000fe4000f8e0207 */
[----:B------:R-:W-:Y:S02]  /*15b0*/  @!UP0 UIMAD UR4, UR8, UR19, UR5 ;  /* 0x00000013080482a4 */ /* 0x000fe4000f8e0205 */
[----:B------:R-:W-:Y:S02]  /*15c0*/  UIMAD UR20, UR26, UR20, UR28 ;  /* 0x000000141a1472a4 */ /* 0x000fe4000f8e021c */
[----:B------:R-:W-:Y:S01]  /*15d0*/  UIMAD UR30, UR4, UR22, UR30 ;  /* 0x00000016041e72a4 */ /* 0x000fe2000f8e021e */
[----:B------:R-:W-:Y:S02]  /*15e0*/  @!UP0 UMOV UR5, UR6 ;  /* 0x0000000600058c82 */ /* 0x000fe40008000000 */
[----:B------:R-:W-:-:S12]  /*15f0*/  UIMAD UR20, UR5, UR26, UR20 ;  /* 0x0000001a051472a4 */ /* 0x000fd8000f8e0214 */
.L_x_18:
[----:B------:R-:W-:Y:S02]  /*1600*/  UISETP.NE.AND UP1, UPT, UR27, 0x1, UPT ;  /* 0x000000011b00788c */ /* 0x000fe4000bf25270 */
[----:B------:R-:W-:Y:S02]  /*1610*/  UISETP.NE.AND UP0, UPT, UR18, 0x2, UPT ;  /* 0x000000021200788c */ /* 0x000fe4000bf05270 */
[----:B------:R-:W-:Y:S02]  /*1620*/  ULOP3.LUT UR24, UR24, 0x1000, URZ, 0xc0, !UPT ;  /* 0x0000100018187892 */ /* 0x000fe4000f8ec0ff */
[----:B------:R-:W-:-:S03]  /*1630*/  USHF.L.U32 UR21, UR29, UR25, URZ ;  /* 0x000000191d157299 */ /* 0x000fc600080006ff */
[----:B------:R-:W-:Y:S09]  /*1640*/  BRA.U UP1, `(.L_x_19) ;  /* 0x0000000101447547 */ /* 0x000ff2000b800000 */
[----:B------:R-:W1:Y:S01]  /*1650*/  LDCU.128 UR8, c[0x0][0xb10] ;  /* 0x00016200ff0877ac */ /* 0x000e620008000c00 */
[----:B------:R-:W2:Y:S01]  /*1660*/  LDCU UR12, c[0x0][0xb0c] ;  /* 0x00016180ff0c77ac */ /* 0x000ea20008000800 */
[----:B------:R-:W3:Y:S01]  /*1670*/  LDCU UR13, c[0x0][0xb20] ;  /* 0x00016400ff0d77ac */ /* 0x000ee20008000800 */
[----:B-1----:R-:W-:Y:S02]  /*1680*/  UIMAD.WIDE.U32 UR6, UR20, UR8, URZ ;  /* 0x00000008140672a5 */ /* 0x002fe4000f8e00ff */
[----:B------:R-:W-:Y:S02]  /*1690*/  UIMAD.WIDE.U32 UR4, UR30, UR11, URZ ;  /* 0x0000000b1e0472a5 */ /* 0x000fe4000f8e00ff */
[----:B--2---:R-:W-:Y:S02]  /*16a0*/  UISETP.NE.AND UP2, UPT, UR12, 0x1, UPT ;  /* 0x000000010c00788c */ /* 0x004fe4000bf45270 */
[----:B------:R-:W-:Y:S01]  /*16b0*/  UISETP.NE.AND UP1, UPT, UR10, 0x1, UPT ;  /* 0x000000010a00788c */ /* 0x000fe2000bf25270 */
[----:B------:R-:W-:-:S02]  /*16c0*/  UMOV UR6, UR7 ;  /* 0x0000000700067c82 */ /* 0x000fc40008000000 */
[----:B------:R-:W-:Y:S01]  /*16d0*/  UMOV UR4, UR5 ;  /* 0x0000000500047c82 */ /* 0x000fe20008000000 */
[----:B------:R-:W-:Y:S02]  /*16e0*/  USHF.R.U32.HI UR6, URZ, UR9, UR6 ;  /* 0x00000009ff067299 */ /* 0x000fe40008011606 */
[----:B---3--:R-:W-:Y:S02]  /*16f0*/  USHF.R.U32.HI UR4, URZ, UR13, UR4 ;  /* 0x0000000dff047299 */ /* 0x008fe40008011604 */
[----:B------:R-:W-:Y:S02]  /*1700*/  USEL UR5, UR20, UR6, !UP2 ;  /* 0x0000000614057287 */ /* 0x000fe4000d000000 */
[----:B------:R-:W-:-:S04]  /*1710*/  USEL UR4, UR30, UR4, !UP1 ;  /* 0x000000041e047287 */ /* 0x000fc8000c800000 */
[----:B------:R-:W-:Y:S02]  /*1720*/  UIADD3 UR6, UPT, UPT, -UR4, UR5, URZ ;  /* 0x0000000504067290 */ /* 0x000fe4000fffe1ff */
[----:B------:R-:W-:Y:S02]  /*1730*/  UIADD3 UR4, UPT, UPT, UR4, -UR5, URZ ;  /* 0x8000000504047290 */ /* 0x000fe4000fffe0ff */
[----:B------:R-:W-:Y:S02]  /*1740*/  UIMAD UR30, UR6, UR10, UR30 ;  /* 0x0000000a061e72a4 */ /* 0x000fe4000f8e021e */
[----:B------:R-:W-:-:S12]  /*1750*/  UIMAD UR20, UR4, UR12, UR20 ;  /* 0x0000000c041472a4 */ /* 0x000fd8000f8e0214 */
.L_x_19:
[----:B------:R-:W-:Y:S05]  /*1760*/  BRA.U !UP5, `(.L_x_20) ;  /* 0x000000010d0c7547 */ /* 0x000fea000b800000 */
[----:B------:R-:W-:Y:S01]  /*1770*/  UCGABAR_WAIT ;  /* 0x0000000000007dc7 */ /* 0x000fe20008000000 */
[----:B------:R-:W-:Y:S01]  /*1780*/  CCTL.IVALL ;  /* 0x00000000ff00798f */ /* 0x000fe20002000000 */
[----:B------:R-:W-:Y:S05]  /*1790*/  BRA `(.L_x_21) ;  /* 0x0000000000047947 */ /* 0x000fea0003800000 */
.L_x_20:
[----:B------:R-:W-:Y:S06]  /*17a0*/  BAR.SYNC.DEFER_BLOCKING 0x0 ;  /* 0x0000000000007b1d */ /* 0x000fec0000010000 */
.L_x_21:
[----:B------:R-:W-:Y:S05]  /*17b0*/  BRA.U UP0, `(.L_x_22) ;  /* 0x0000001500107547 */ /* 0x000fea000b800000 */
[----:B------:R-:W1:Y:S01]  /*17c0*/  LDCU UR6, c[0x0][0x38c] ;  /* 0x00007180ff0677ac */ /* 0x000e620008000800 */
[----:B------:R-:W-:Y:S01]  /*17d0*/  PLOP3.LUT P1, PT, PT, PT, UP3, 0x80, 0x8 ;  /* 0x000000000008781c */ /* 0x000fe20003f2f038 */
[----:B------:R-:W-:Y:S01]  /*17e0*/  IMAD.MOV.U32 R12, RZ, RZ, 0x1 ;  /* 0x00000001ff0c7424 */ /* 0x000fe200078e00ff */
[----:B------:R-:W-:Y:S01]  /*17f0*/  ISETP.NE.AND P2, PT, R0, RZ, P3 ;  /* 0x000000ff0000720c */ /* 0x000fe20001f45270 */
[----:B------:R-:W-:Y:S01]  /*1800*/  USHF.L.U32 UR7, UR28, 0x6, URZ ;  /* 0x000000061c077899 */ /* 0x000fe200080006ff */
[----:B------:R-:W-:Y:S01]  /*1810*/  PLOP3.LUT P1, PT, P1, PT, PT, 0x8, 0x80 ;  /* 0x000000000080781c */ /* 0x000fe20000f2e170 */
[----:B------:R-:W-:Y:S01]  /*1820*/  USHF.L.U32 UR47, UR28, 0x7, URZ ;  /* 0x000000071c2f7899 */ /* 0x000fe200080006ff */
[----:B------:R-:W-:Y:S01]  /*1830*/  CS2R R10, SRZ ;  /* 0x00000000000a7805 */ /* 0x000fe2000001ff00 */
[----:B------:R-:W-:Y:S01]  /*1840*/  UISETP.NE.AND UP1, UPT, UR18, URZ, UPT ;  /* 0x000000ff1200728c */ /* 0x000fe2000bf25270 */
[----:B------:R-:W-:Y:S01]  /*1850*/  IMAD.MOV.U32 R9, RZ, RZ, RZ ;  /* 0x000000ffff097224 */ /* 0x000fe200078e00ff */
[----:B------:R-:W2:Y:S01]  /*1860*/  LDCU UR39, c[0x0][0x370] ;  /* 0x00006e00ff2777ac */ /* 0x000ea20008000800 */
[----:B------:R-:W-:Y:S01]  /*1870*/  IMAD.MOV.U32 R8, RZ, RZ, 0x1 ;  /* 0x00000001ff087424 */ /* 0x000fe200078e00ff */
[----:B------:R-:W3:Y:S01]  /*1880*/  LDCU.64 UR26, c[0x0][0x348] ;  /* 0x00006900ff1a77ac */ /* 0x000ee20008000a00 */
[----:B-1----:R-:W-:-:S02]  /*1890*/  UIADD3 UR5, UPT, UPT, UR6, 0x7f, URZ ;  /* 0x0000007f06057890 */ /* 0x002fc4000fffe0ff */
[----:B------:R-:W-:Y:S02]  /*18a0*/  UIADD3 UR48, UPT, UPT, UR6, 0xfe, URZ ;  /* 0x000000fe06307890 */ /* 0x000fe4000fffe0ff */
[----:B------:R-:W-:Y:S01]  /*18b0*/  USHF.R.S32.HI UR4, URZ, 0x1f, UR5 ;  /* 0x0000001fff047899 */ /* 0x000fe20008011405 */
[----:B------:R-:W1:Y:S03]  /*18c0*/  LDCU UR38, c[0x0][0x374] ;  /* 0x00006e80ff2677ac */ /* 0x000e660008000800 */
[----:B------:R-:W-:Y:S02]  /*18d0*/  ULEA.HI UR4, UR4, UR5, URZ, 0x7 ;  /* 0x0000000504047291 */ /* 0x000fe4000f8f38ff */
[----:B------:R-:W-:Y:S02]  /*18e0*/  UIADD3 UR5, UPT, UPT, UR6, -0x1, URZ ;  /* 0xffffffff06057890 */ /* 0x000fe4000fffe0ff */
[----:B------:R-:W-:-:S02]  /*18f0*/  USHF.R.S32.HI UR41, URZ, 0x7, UR4 ;  /* 0x00000007ff297899 */ /* 0x000fc40008011404 */
[----:B------:R-:W-:Y:S02]  /*1900*/  UISETP.GE.U32.AND UP2, UPT, UR5, -0xff, UPT ;  /* 0xffffff010500788c */ /* 0x000fe4000bf46070 */
[----:B------:R-:W-:Y:S02]  /*1910*/  UISETP.LT.U32.AND UP0, UPT, UR41, 0x5, UPT ;  /* 0x000000052900788c */ /* 0x000fe4000bf01070 */
[----:B------:R-:W-:Y:S02]  /*1920*/  ULOP3.LUT UR5, UR7, 0x40, URZ, 0xc0, !UPT ;  /* 0x0000004007057892 */ /* 0x000fe4000f8ec0ff */
[----:B------:R-:W-:Y:S02]  /*1930*/  USEL UR40, UR41, 0x5, UP0 ;  /* 0x0000000529287887 */ /* 0x000fe40008000000 */
[----:B------:R-:W-:Y:S02]  /*1940*/  ULEA.HI UR43, UR24, UR5, URZ, 0x19 ;  /* 0x00000005182b7291 */ /* 0x000fe4000f8fc8ff */
[----:B------:R-:W-:-:S02]  /*1950*/  UIADD3 UR4, UPT, UPT, UR40, -0x1, URZ ;  /* 0xffffffff28047890 */ /* 0x000fc4000fffe0ff */
[----:B------:R-:W-:Y:S02]  /*1960*/  @UP2 UIADD3 UR4, UPT, UPT, UR40, URZ, URZ ;  /* 0x000000ff28042290 */ /* 0x000fe4000fffe0ff */
[----:B------:R-:W-:Y:S02]  /*1970*/  ULOP3.LUT UR47, UR47, 0x80, URZ, 0xc0, !UPT ;  /* 0x000000802f2f7892 */ /* 0x000fe4000f8ec0ff */
[----:B------:R-:W-:Y:S02]  /*1980*/  USEL UR25, UR52, 0x2, UP1 ;  /* 0x0000000234197887 */ /* 0x000fe40008800000 */
[----:B------:R-:W-:Y:S02]  /*1990*/  UIADD3 UR44, UPT, UPT, UR41, -UR40, URZ ;  /* 0x80000028292c7290 */ /* 0x000fe4000fffe0ff */
[----:B------:R-:W-:Y:S02]  /*19a0*/  UIADD3 UR28, UPT, UPT, UR4, 0x1, URZ ;  /* 0x00000001041c7890 */ /* 0x000fe4000fffe0ff */
[----:B------:R-:W-:Y:S01]  /*19b0*/  UIADD3 UR42, UPT, UPT, -UR4, URZ, URZ ;  /* 0x000000ff042a7290 */ /* 0x000fe2000fffe1ff */
[----:B-123--:R-:W-:-:S11]  /*19c0*/  UMOV UR5, URZ ;  /* 0x000000ff00057c82 */ /* 0x00efd60008000000 */
.L_x_42:
[----:B------:R-:W-:Y:S01]  /*19d0*/  UISETP.NE.AND UP0, UPT, UR46, URZ, UPT ;  /* 0x000000ff2e00728c */ /* 0x000fe2000bf05270 */
[----:B------:R-:W1:Y:S08]  /*19e0*/  S2UR UR46, SR_CgaCtaId ;  /* 0x00000000002e79c3 */ /* 0x000e700000008800 */
[----:B------:R-:W-:Y:S05]  /*19f0*/  BRA.U UP0, `(.L_x_23) ;  /* 0x0000000100347547 */ /* 0x000fea000b800000 */
[----:B------:R-:W2:Y:S01]  /*1a00*/  S2R R0, SR_CgaCtaId ;  /* 0x0000000000007919 */ /* 0x000ea20000008800 */
[----:B------:R-:W-:-:S04]  /*1a10*/  MOV R2, 0x400 ;  /* 0x0000040000027802 */ /* 0x000fc80000000f00 */
[----:B--2---:R-:W-:Y:S02]  /*1a20*/  LEA R0, R0, R2, 0x18 ;  /* 0x0000000200007211 */ /* 0x004fe400078ec0ff */
[----:B------:R-:W-:-:S03]  /*1a30*/  SHF.L.U32 R2, R8, 0x1f, RZ ;  /* 0x0000001f08027819 */ /* 0x000fc600000006ff */
[----:B------:R-:W-:-:S04]  /*1a40*/  IMAD R0, R9, 0x8, R0 ;  /* 0x0000000809007824 */ /* 0x000fc800078e0200 */
[----:B------:R-:W2:Y:S02]  /*1a50*/  SYNCS.PHASECHK.TRANS64.TRYWAIT P0, [R0+URZ+0x110], R2 ;  /* 0x00011002000075a7 */ /* 0x000ea400080011ff */
[----:B--2---:R-:W-:Y:S05]  /*1a60*/  @!P0 BRA `(.L_x_24) ;  /* 0x0000008400708947 */ /* 0x004fea0003800000 */
.L_x_144:
[----:B------:R-:W-:Y:S01]  /*1a70*/  VIADD R9, R9, 0x1 ;  /* 0x0000000109097836 */ /* 0x000fe20000000000 */
[----:B------:R2:W-:Y:S04]  /*1a80*/  SYNCS.ARRIVE.TRANS64.A1T0 RZ, [R0+URZ+0x100], RZ ;  /* 0x000100ff00ff79a7 */ /* 0x0005e800081000ff */
[----:B------:R-:W-:-:S04]  /*1a90*/  ISETP.NE.AND P0, PT, R9, 0x2, PT ;  /* 0x000000020900780c */ /* 0x000fc80003f05270 */
[----:B------:R-:W-:Y:S02]  /*1aa0*/  SEL R9, R9, RZ, P0 ;  /* 0x000000ff09097207 */ /* 0x000fe40000000000 */
[----:B--2---:R-:W-:-:S04]  /*1ab0*/  SEL R0, RZ, 0x1, P0 ;  /* 0x00000001ff007807 */ /* 0x004fc80000000000 */
[----:B------:R-:W-:-:S07]  /*1ac0*/  LOP3.LUT R8, R8, R0, RZ, 0x3c, !PT ;  /* 0x0000000008087212 */ /* 0x000fce00078e3cff */
.L_x_23:
[----:B------:R-:W-:Y:S01]  /*1ad0*/  UMOV UR6, 0x400 ;  /* 0x0000040000067882 */ /* 0x000fe20000000000 */
[----:B------:R-:W-:Y:S01]  /*1ae0*/  SHF.L.U32 R0, R12, 0x1f, RZ ;  /* 0x0000001f0c007819 */ /* 0x000fe200000006ff */
[----:B-1----:R-:W-:Y:S02]  /*1af0*/  ULEA UR6, UR46, UR6, 0x18 ;  /* 0x000000062e067291 */ /* 0x002fe4000f8ec0ff */
[----:B------:R-:W-:Y:S02]  /*1b00*/  UISETP.GE.U32.AND UP0, UPT, UR48, 0xff, UPT ;  /* 0x000000ff3000788c */ /* 0x000fe4000bf06070 */
[----:B------:R-:W-:Y:S02]  /*1b10*/  ULEA UR4, UR5, UR6, 0x3 ;  /* 0x0000000605047291 */ /* 0x000fe4000f8e18ff */
[----:B------:R-:W-:Y:S01]  /*1b20*/  ULEA UR11, UR30, UR47, 0x8 ;  /* 0x0000002f1e0b7291 */ /* 0x000fe2000f8e40ff */
[----:B------:R-:W-:-:S06]  /*1b30*/  UMOV UR7, URZ ;  /* 0x000000ff00077c82 */ /* 0x000fcc0008000000 */
[----:B------:R1:W2:Y:S01]  /*1b40*/  SYNCS.PHASECHK.TRANS64.TRYWAIT P0, [UR4+0x28], R0 ;  /* 0x00002800ff0075a7 */ /* 0x0002a20008001104 */
[----:B------:R-:W-:-:S04]  /*1b50*/  ULEA.HI UR4, UR20, UR20, URZ, 0x1 ;  /* 0x0000001414047291 */ /* 0x000fc8000f8f08ff */
[----:B------:R-:W-:-:S04]  /*1b60*/  USHF.L.U32 UR4, UR4, 0x6, URZ ;  /* 0x0000000604047899 */ /* 0x000fc800080006ff */
[----:B------:R-:W-:-:S04]  /*1b70*/  ULOP3.LUT UR35, UR4, 0xffffff80, URZ, 0xc0, !UPT ;  /* 0xffffff8004237892 */ /* 0x000fc8000f8ec0ff */
[----:B------:R-:W-:Y:S01]  /*1b80*/  UIADD3 UR35, UPT, UPT, UR43, UR35, URZ ;  /* 0x000000232b237290 */ /* 0x000fe2000fffe0ff */
[----:B------:R-:W-:Y:S11]  /*1b90*/  BRA.U !UP0, `(.L_x_25) ;  /* 0x0000000108c47547 */ /* 0x000ff6000b800000 */
[----:B------:R-:W-:Y:S01]  /*1ba0*/  UMOV UR13, UR42 ;  /* 0x0000002a000d7c82 */ /* 0x000fe20008000000 */
[----:B------:R-:W-:Y:S01]  /*1bb0*/  UMOV UR4, UR5 ;  /* 0x0000000500047c82 */ /* 0x000fe20008000000 */
[----:B------:R-:W-:-:S05]  /*1bc0*/  UMOV UR34, URZ ;  /* 0x000000ff00227c82 */ /* 0x000fca0008000000 */
.L_x_31:
[----:B------:R-:W-:Y:S01]  /*1bd0*/  ULEA UR33, UR4, UR6, 0x3 ;  /* 0x0000000604217291 */ /* 0x000fe2000f8e18ff */
[----:B--2---:R-:W-:Y:S01]  /*1be0*/  @P3 MOV R2, 0xc000 ;  /* 0x0000c00000023802 */ /* 0x004fe20000000f00 */
[----:B--234-:R-:W-:Y:S10]  /*1bf0*/  @P0 BRA `(.L_x_26) ;  /* 0x00000000000c0947 */ /* 0x01cff40003800000 */
[----:B------:R-:W-:-:S04]  /*1c00*/  SHF.L.U32 R3, R12, 0x1f, RZ ;  /* 0x0000001f0c037819 */ /* 0x000fc800000006ff */
[----:B------:R-:W2:Y:S02]  /*1c10*/  SYNCS.PHASECHK.TRANS64.TRYWAIT P0, [UR33+0x28], R3 ;  /* 0x00002803ff0075a7 */ /* 0x000ea40008001121 */
[----:B--2---:R-:W-:Y:S05]  /*1c20*/  @!P0 BRA `(.L_x_27) ;  /* 0x0000008400148947 */ /* 0x004fea0003800000 */
.L_x_26:
[----:B------:R2:W-:Y:S01]  /*1c30*/  @P3 SYNCS.ARRIVE.TRANS64 RZ, [UR33], R2 ;  /* 0x00000002ffff39a7 */ /* 0x0005e20008000021 */
[----:B------:R-:W-:Y:S02]  /*1c40*/  ULOP3.LUT UR5, UR25, 0x2, URZ, 0xfc, !UPT ;  /* 0x0000000219057892 */ /* 0x000fe4000f8efcff */
[----:B------:R-:W-:Y:S02]  /*1c50*/  UIADD3 UR13, UPT, UPT, UR13, 0x1, URZ ;  /* 0x000000010d0d7890 */ /* 0x000fe4000fffe0ff */
[----:B------:R-:W-:Y:S02]  /*1c60*/  UISETP.NE.AND UP0, UPT, UR5, 0x2, UPT ;  /* 0x000000020500788c */ /* 0x000fe4000bf05270 */
[----:B------:R-:W-:-:S07]  /*1c70*/  UISETP.NE.AND UP2, UPT, UR13, 0x1, UPT ;  /* 0x000000010d00788c */ /* 0x000fce000bf45270 */
[----:B------:R-:W-:Y:S05]  /*1c80*/  BRA.U UP0, `(.L_x_28) ;  /* 0x0000000100047547 */ /* 0x000fea000b800000 */
[----:B------:R-:W-:Y:S05]  /*1c90*/  BPT.TRAP 0x1 ;  /* 0x000000040000795c */ /* 0x000fea0000300000 */
.L_x_28:
[----:B------:R-:W-:Y:S04]  /*1ca0*/  BSSY.RECONVERGENT B0, `(.L_x_29) ;  /* 0x0000003000007945 */ /* 0x000fe80003800200 */
[----:B------:R-:W-:Y:S05]  /*1cb0*/  @!P2 BRA `(.L_x_30) ;  /* 0x000000000004a947 */ /* 0x000fea0003800000 */
[----:B------:R-:W-:Y:S05]  /*1cc0*/  BPT.TRAP 0x1 ;  /* 0x000000040000795c */ /* 0x000fea0000300000 */
.L_x_30:
[----:B------:R-:W-:Y:S05]  /*1cd0*/  BSYNC.RECONVERGENT B0 ;  /* 0x0000000000007941 */ /* 0x000fea0003800200 */
.L_x_29:
[----:B------:R-:W-:Y:S02]  /*1ce0*/  UIADD3 UR5, UPT, UPT, UR4, 0x1, URZ ;  /* 0x0000000104057890 */ /* 0x000fe4000fffe0ff */
[----:B------:R-:W-:Y:S02]  /*1cf0*/  ULEA UR32, UR4, UR24, 0xd ;  /* 0x0000001804207291 */ /* 0x000fe4000f8e68ff */
[----:B------:R-:W-:Y:S02]  /*1d00*/  UISETP.NE.AND UP0, UPT, UR5, 0x5, UPT ;  /* 0x000000050500788c */ /* 0x000fe4000bf05270 */
[----:B------:R-:W-:Y:S02]  /*1d10*/  UIADD3 UR16, UP1, UPT, UR26, 0x80, URZ ;  /* 0x000000801a107890 */ /* 0x000fe4000ff3e0ff */
[----:B------:R-:W-:Y:S02]  /*1d20*/  USEL UR8, URZ, 0x1, UP0 ;  /* 0x00000001ff087887 */ /* 0x000fe40008000000 */
[----:B------:R-:W-:-:S02]  /*1d30*/  USEL UR5, UR5, URZ, UP0 ;  /* 0x000000ff05057287 */ /* 0x000fc40008000000 */
[----:B------:R-:W-:Y:S02]  /*1d40*/  UIADD3 UR14, UP0, UPT, UR26, 0x180, URZ ;  /* 0x000001801a0e7890 */ /* 0x000fe4000ff1e0ff */
[----:B------:R-:W-:Y:S01]  /*1d50*/  LOP3.LUT R12, R12, UR8, RZ, 0x3c, !PT ;  /* 0x000000080c0c7c12 */ /* 0x000fe2000f8e3cff */
[----:B------:R-:W-:Y:S02]  /*1d60*/  ULEA UR8, UR4, UR6, 0xe ;  /* 0x0000000604087291 */ /* 0x000fe4000f8e70ff */
[----:B------:R-:W-:Y:S01]  /*1d70*/  ULEA UR7, UR5, UR6, 0x3 ;  /* 0x0000000605077291 */ /* 0x000fe2000f8e18ff */
[----:B-1----:R-:W-:Y:S01]  /*1d80*/  SHF.L.U32 R0, R12, 0x1f, RZ ;  /* 0x0000001f0c007819 */ /* 0x002fe200000006ff */
[----:B------:R-:W-:Y:S02]  /*1d90*/  ULOP3.LUT UR33, UR33, 0xfefffff8, URZ, 0xc0, !UPT ;  /* 0xfefffff821217892 */ /* 0x000fe4000f8ec0ff */
[----:B------:R-:W-:Y:S02]  /*1da0*/  UIADD3.X UR17, UPT, UPT, URZ, UR27, URZ, UP1, !UPT ;  /* 0x0000001bff117290 */ /* 0x000fe40008ffe4ff */
[----:B------:R-:W-:-:S02]  /*1db0*/  UIADD3 UR32, UPT, UPT, UR6, 0x6300, UR32 ;  /* 0x0000630006207890 */ /* 0x000fc4000fffe020 */
[----:B------:R-:W-:Y:S01]  /*1dc0*/  UPRMT UR4, URZ, 0x5410, UR21 ;  /* 0x00005410ff047896 */ /* 0x000fe20008000015 */
[----:B------:R3:W4:Y:S01]  /*1dd0*/  SYNCS.PHASECHK.TRANS64.TRYWAIT P0, [UR7+0x28], R0 ;  /* 0x00002800ff0075a7 */ /* 0x0007220008001107 */
[----:B------:R-:W-:Y:S02]  /*1de0*/  UIADD3 UR8, UPT, UPT, UR8, 0x10300, URZ ;  /* 0x0001030008087890 */ /* 0x000fe4000fffe0ff */
[----:B------:R-:W-:Y:S01]  /*1df0*/  UIADD3.X UR15, UPT, UPT, URZ, UR27, URZ, UP0, !UPT ;  /* 0x0000001bff0f7290 */ /* 0x000fe200087fe4ff */
[----:B------:R-:W-:Y:S01]  /*1e00*/  UMOV UR18, 0x0 ;  /* 0x0000000000127882 */ /* 0x000fe20000000000 */
[----:B------:R-:W-:Y:S01]  /*1e10*/  UMOV UR19, 0x10000000 ;  /* 0x1000000000137882 */ /* 0x000fe20000000000 */
[----:B------:R-:W-:Y:S01]  /*1e20*/  UMOV UR10, UR34 ;  /* 0x00000022000a7c82 */ /* 0x000fe20008000000 */
[----:B------:R-:W-:Y:S01]  /*1e30*/  UMOV UR12, UR36 ;  /* 0x00000024000c7c82 */ /* 0x000fe20008000000 */
[----:B------:R-:W-:Y:S01]  /*1e40*/  UMOV UR9, UR33 ;  /* 0x0000002100097c82 */ /* 0x000fe20008000000 */
[----:B------:R1:W-:Y:S01]  /*1e50*/  UTMALDG.3D.MULTICAST.2CTA [UR32], [UR16], UR4, desc[UR18] ;  /* 0x00001220100073b4 */ /* 0x0003e20008211804 */
[----:B------:R-:W-:-:S02]  /*1e60*/  UMOV UR7, UR28 ;  /* 0x0000001c00077c82 */ /* 0x000fc40008000000 */
[----:B------:R3:W-:Y:S01]  /*1e70*/  UTMALDG.3D.2CTA [UR8], [UR14], desc[UR18] ;  /* 0x000012080e0075b4 */ /* 0x0007e20008211000 */
[----:B-1----:R-:W-:Y:S01]  /*1e80*/  UIADD3 UR34, UPT, UPT, UR34, 0x80, URZ ;  /* 0x0000008022227890 */ /* 0x002fe2000fffe0ff */
[----:B------:R-:W-:Y:S01]  /*1e90*/  UMOV UR4, UR5 ;  /* 0x0000000500047c82 */ /* 0x000fe20008000000 */
[----:B------:R-:W-:Y:S10]  /*1ea0*/  BRA.U UP2, `(.L_x_31) ;  /* 0xfffffffd02487547 */ /* 0x000ff4000b83ffff */
.L_x_25:
[----:B------:R-:W-:Y:S01]  /*1eb0*/  ULEA UR4, UR5, UR6, 0x3 ;  /* 0x0000000605047291 */ /* 0x000fe2000f8e18ff */
[----:B-1-3--:R-:W-:Y:S01]  /*1ec0*/  SHF.L.U32 R0, R12, 0x1f, RZ ;  /* 0x0000001f0c007819 */ /* 0x00afe200000006ff */
[----:B------:R-:W-:Y:S01]  /*1ed0*/  @!P1 SYNCS.ARRIVE.TRANS64.A1T0 RZ, [UR6+0x98], RZ ;  /* 0x000098ffffff99a7 */ /* 0x000fe20008100006 */
[----:B------:R-:W-:-:S06]  /*1ee0*/  UISETP.GT.AND UP0, UPT, UR41, UR40, UPT ;  /* 0x000000282900728c */ /* 0x000fcc000bf04270 */
[----:B--2-4-:R1:W2:Y:S03]  /*1ef0*/  SYNCS.PHASECHK.TRANS64.TRYWAIT P0, [UR4+0x28], R0 ;  /* 0x00002800ff0075a7 */ /* 0x0142a60008001104 */
[----:B------:R-:W-:Y:S05]  /*1f00*/  BRA.U !UP0, `(.L_x_32) ;  /* 0x0000000108c47547 */ /* 0x000fea000b800000 */
[----:B------:R-:W-:Y:S01]  /*1f10*/  UIADD3 UR13, UPT, UPT, UR44, UR7, URZ ;  /* 0x000000072c0d7290 */ /* 0x000fe2000fffe0ff */
[----:B------:R-:W-:-:S11]  /*1f20*/  UMOV UR4, UR5 ;  /* 0x0000000500047c82 */ /* 0x000fd60008000000 */
.L_x_38:
[----:B------:R-:W-:Y:S01]  /*1f30*/  ULEA UR17, UR4, UR6, 0x3 ;  /* 0x0000000604117291 */ /* 0x000fe2000f8e18ff */
[----:B--2---:R-:W-:Y:S01]  /*1f40*/  @P3 MOV R2, 0xc000 ;  /* 0x0000c00000023802 */ /* 0x004fe20000000f00 */
[----:B--2-4-:R-:W-:Y:S10]  /*1f50*/  @P0 BRA `(.L_x_33) ;  /* 0x00000000000c0947 */ /* 0x014ff40003800000 */
[----:B------:R-:W-:-:S04]  /*1f60*/  SHF.L.U32 R3, R12, 0x1f, RZ ;  /* 0x0000001f0c037819 */ /* 0x000fc800000006ff */
[----:B------:R-:W2:Y:S02]  /*1f70*/  SYNCS.PHASECHK.TRANS64.TRYWAIT P0, [UR17+0x28], R3 ;  /* 0x00002803ff0075a7 */ /* 0x000ea40008001111 */
[----:B--2---:R-:W-:Y:S05]  /*1f80*/  @!P0 BRA `(.L_x_34) ;  /* 0x0000008000548947 */ /* 0x004fea0003800000 */
.L_x_33:
[----:B------:R2:W-:Y:S01]  /*1f90*/  @P3 SYNCS.ARRIVE.TRANS64 RZ, [UR17], R2 ;  /* 0x00000002ffff39a7 */ /* 0x0005e20008000011 */
[----:B------:R-:W-:-:S04]  /*1fa0*/  ULOP3.LUT UR5, UR25, 0x2, URZ, 0xfc, !UPT ;  /* 0x0000000219057892 */ /* 0x000fc8000f8efcff */
[----:B------:R-:W-:-:S09]  /*1fb0*/  UISETP.NE.AND UP0, UPT, UR5, 0x2, UPT ;  /* 0x000000020500788c */ /* 0x000fd2000bf05270 */
[----:B------:R-:W-:Y:S05]  /*1fc0*/  BRA.U UP0, `(.L_x_35) ;  /* 0x0000000100047547 */ /* 0x000fea000b800000 */
[----:B------:R-:W-:Y:S05]  /*1fd0*/  BPT.TRAP 0x1 ;  /* 0x000000040000795c */ /* 0x000fea0000300000 */
.L_x_35:
[----:B------:R-:W-:Y:S04]  /*1fe0*/  BSSY.RECONVERGENT B0, `(.L_x_36) ;  /* 0x0000003000007945 */ /* 0x000fe80003800200 */
[----:B------:R-:W-:Y:S05]  /*1ff0*/  @!P2 BRA `(.L_x_37) ;  /* 0x000000000004a947 */ /* 0x000fea0003800000 */
[----:B------:R-:W-:Y:S05]  /*2000*/  BPT.TRAP 0x1 ;  /* 0x000000040000795c */ /* 0x000fea0000300000 */
.L_x_37:
[----:B------:R-:W-:Y:S05]  /*2010*/  BSYNC.RECONVERGENT B0 ;  /* 0x0000000000007941 */ /* 0x000fea0003800200 */
.L_x_36:
[----:B------:R-:W-:Y:S02]  /*2020*/  UIADD3 UR5, UPT, UPT, UR4, 0x1, URZ ;  /* 0x0000000104057890 */ /* 0x000fe4000fffe0ff */
[----:B------:R-:W-:Y:S02]  /*2030*/  ULEA UR16, UR4, UR24, 0xd ;  /* 0x0000001804107291 */ /* 0x000fe4000f8e68ff */
[----:B------:R-:W-:Y:S02]  /*2040*/  UISETP.NE.AND UP0, UPT, UR5, 0x5, UPT ;  /* 0x000000050500788c */ /* 0x000fe4000bf05270 */
[----:B------:R-:W-:Y:S02]  /*2050*/  UIADD3 UR22, UP1, UPT, UR26, 0x80, URZ ;  /* 0x000000801a167890 */ /* 0x000fe4000ff3e0ff */
[----:B------:R-:W-:Y:S02]  /*2060*/  USEL UR9, URZ, 0x1, UP0 ;  /* 0x00000001ff097887 */ /* 0x000fe40008000000 */
[----:B------:R-:W-:-:S02]  /*2070*/  USEL UR5, UR5, URZ, UP0 ;  /* 0x000000ff05057287 */ /* 0x000fc40008000000 */
[----:B------:R-:W-:Y:S02]  /*2080*/  UIADD3 UR14, UP0, UPT, UR26, 0x180, URZ ;  /* 0x000001801a0e7890 */ /* 0x000fe4000ff1e0ff */
[----:B------:R-:W-:Y:S01]  /*2090*/  ULEA UR8, UR5, UR6, 0x3 ;  /* 0x0000000605087291 */ /* 0x000fe2000f8e18ff */
[----:B------:R-:W-:Y:S01]  /*20a0*/  LOP3.LUT R12, R12, UR9, RZ, 0x3c, !PT ;  /* 0x000000090c0c7c12 */ /* 0x000fe2000f8e3cff */
[----:B------:R-:W-:Y:S02]  /*20b0*/  USHF.L.U32 UR18, UR7, 0x7, URZ ;  /* 0x0000000707127899 */ /* 0x000fe400080006ff */
[----:B------:R-:W-:Y:S01]  /*20c0*/  ULOP3.LUT UR17, UR17, 0xfefffff8, URZ, 0xc0, !UPT ;  /* 0xfefffff811117892 */ /* 0x000fe2000f8ec0ff */
[----:B-1----:R-:W-:Y:S01]  /*20d0*/  SHF.L.U32 R0, R12, 0x1f, RZ ;  /* 0x0000001f0c007819 */ /* 0x002fe200000006ff */
[----:B------:R-:W-:Y:S02]  /*20e0*/  UIADD3 UR16, UPT, UPT, UR6, 0x6300, UR16 ;  /* 0x0000630006107890 */ /* 0x000fe4000fffe010 */
[----:B------:R-:W-:Y:S01]  /*20f0*/  UIADD3.X UR23, UPT, UPT, URZ, UR27, URZ, UP1, !UPT ;  /* 0x0000001bff177290 */ /* 0x000fe20008ffe4ff */
[----:B------:R3:W4:Y:S01]  /*2100*/  SYNCS.PHASECHK.TRANS64.TRYWAIT P0, [UR8+0x28], R0 ;  /* 0x00002800ff0075a7 */ /* 0x0007220008001108 */
[----:B------:R-:W-:-:S02]  /*2110*/  ULEA UR8, UR4, UR6, 0xe ;  /* 0x0000000604087291 */ /* 0x000fc4000f8e70ff */
[----:B------:R-:W-:Y:S02]  /*2120*/  UPRMT UR4, URZ, 0x5410, UR21 ;  /* 0x00005410ff047896 */ /* 0x000fe40008000015 */
[----:B------:R-:W-:Y:S02]  /*2130*/  UIADD3 UR8, UPT, UPT, UR8, 0x10300, URZ ;  /* 0x0001030008087890 */ /* 0x000fe4000fffe0ff */
[----:B------:R-:W-:Y:S01]  /*2140*/  UIADD3.X UR15, UPT, UPT, URZ, UR27, URZ, UP0, !UPT ;  /* 0x0000001bff0f7290 */ /* 0x000fe200087fe4ff */
[----:B------:R-:W-:Y:S01]  /*2150*/  UMOV UR30, 0x0 ;  /* 0x00000000001e7882 */ /* 0x000fe20000000000 */
[----:B------:R-:W-:Y:S01]  /*2160*/  UMOV UR31, 0x10000000 ;  /* 0x10000000001f7882 */ /* 0x000fe20000000000 */
[----:B------:R-:W-:Y:S01]  /*2170*/  UMOV UR19, UR35 ;  /* 0x0000002300137c82 */ /* 0x000fe20008000000 */
[----:B------:R-:W-:Y:S01]  /*2180*/  UMOV UR20, UR36 ;  /* 0x0000002400147c82 */ /* 0x000fe20008000000 */
[----:B------:R-:W-:Y:S01]  /*2190*/  UMOV UR12, UR36 ;  /* 0x00000024000c7c82 */ /* 0x000fe20008000000 */
[----:B------:R-:W-:Y:S01]  /*21a0*/  UMOV UR9, UR17 ;  /* 0x0000001100097c82 */ /* 0x000fe20008000000 */
[----:B------:R-:W-:Y:S01]  /*21b0*/  UMOV UR10, UR18 ;  /* 0x00000012000a7c82 */ /* 0x000fe20008000000 */
[----:B------:R1:W-:Y:S01]  /*21c0*/  UTMALDG.3D.MULTICAST.2CTA [UR16], [UR22], UR4, desc[UR30] ;  /* 0x00001e10160073b4 */ /* 0x0003e20008211804 */
[----:B------:R-:W-:-:S04]  /*21d0*/  UIADD3 UR7, UPT, UPT, UR7, 0x1, URZ ;  /* 0x0000000107077890 */ /* 0x000fc8000fffe0ff */
[----:B------:R-:W-:Y:S01]  /*21e0*/  UISETP.NE.AND UP0, UPT, UR7, UR13, UPT ;  /* 0x0000000d0700728c */ /* 0x000fe2000bf05270 */
[----:B------:R3:W-:Y:S01]  /*21f0*/  UTMALDG.3D.2CTA [UR8], [UR14], desc[UR30] ;  /* 0x00001e080e0075b4 */ /* 0x0007e20008211000 */
[----:B-1----:R-:W-:-:S07]  /*2200*/  UMOV UR4, UR5 ;  /* 0x0000000500047c82 */ /* 0x002fce0008000000 */
[----:B---3--:R-:W-:Y:S05]  /*2210*/  BRA.U UP0, `(.L_x_38) ;  /* 0xfffffffd00447547 */ /* 0x008fea000b83ffff */
.L_x_32:
[C---:B------:R-:W-:Y:S01]  /*2220*/  LEA R3, R11.reuse, UR6, 0x3 ;  /* 0x000000060b037c11 */ /* 0x040fe2000f8e18ff */
[----:B------:R-:W-:Y:S01]  /*2230*/  NOP ;  /* 0x0000000000007918 */ /* 0x000fe20000000000 */
[----:B-1----:R-:W-:Y:S02]  /*2240*/  SHF.L.U32 R0, R10, 0x1f, RZ ;  /* 0x0000001f0a007819 */ /* 0x002fe400000006ff */
[----:B------:R-:W-:Y:S02]  /*2250*/  LEA R4, R11, UR6, 0x4 ;  /* 0x000000060b047c11 */ /* 0x000fe4000f8e20ff */
[----:B--2-4-:R-:W1:Y:S02]  /*2260*/  SYNCS.PHASECHK.TRANS64.TRYWAIT P0, [R3+URZ+0xa0], R0 ;  /* 0x0000a000030075a7 */ /* 0x014e6400080011ff */
[----:B-1----:R-:W-:Y:S05]  /*2270*/  @!P0 BRA `(.L_x_39) ;  /* 0x0000007c00b08947 */ /* 0x002fea0003800000 */
.L_x_147:
[----:B------:R-:W2:Y:S01]  /*2280*/  LDS.128 R4, [R4+0x130] ;  /* 0x0001300004047984 */ /* 0x000ea20000000c00 */
[----:B------:R-:W-:Y:S01]  /*2290*/  UISETP.GE.AND UP0, UPT, UR45, 0x1, UPT ;  /* 0x000000012d00788c */ /* 0x000fe2000bf06270 */
[----:B------:R-:W-:Y:S01]  /*22a0*/  @!PT LDS RZ, [RZ] ;  /* 0x00000000fffff984 */ /* 0x000fe20000000800 */
[----:B------:R-:W-:Y:S01]  /*22b0*/  @!PT LDS RZ, [RZ] ;  /* 0x00000000fffff984 */ /* 0x000fe20000000800 */
[----:B------:R-:W-:Y:S01]  /*22c0*/  @!PT LDS RZ, [RZ] ;  /* 0x00000000fffff984 */ /* 0x000fe20000000800 */
[----:B------:R-:W-:Y:S01]  /*22d0*/  @!PT LDS RZ, [RZ] ;  /* 0x00000000fffff984 */ /* 0x000fe20000000800 */
[----:B------:R3:W-:Y:S06]  /*22e0*/  MEMBAR.ALL.CTA ;  /* 0x0000000000007992 */ /* 0x0007ec0000008000 */
[----:B---3--:R-:W3:Y:S01]  /*22f0*/  FENCE.VIEW.ASYNC.S ;  /* 0x00000000000073c6 */ /* 0x008ee20000000000 */
[----:B--2---:R-:W-:-:S13]  /*2300*/  LOP3.LUT P0, RZ, R6, 0x1, RZ, 0xc0, !PT ;  /* 0x0000000106ff7812 */ /* 0x004fda000780c0ff */
[----:B---3--:R-:W-:Y:S01]  /*2310*/  VOTEU.ANY UP1, P0 ;  /* 0x0000000000ff7886 */ /* 0x008fe20000020100 */
[----:B------:R-:W-:-:S13]  /*2320*/  PLOP3.LUT P0, PT, PT, PT, UP1, 0x80, 0x8 ;  /* 0x000000000008781c */ /* 0x000fda0003f0f018 */
[----:B-1----:R-:W-:Y:S02]  /*2330*/  @P0 LOP3.LUT R0, R5, 0xffff, RZ, 0xc0, !PT ;  /* 0x0000ffff05000812 */ /* 0x002fe400078ec0ff */
[----:B------:R-:W-:Y:S02]  /*2340*/  @P0 MOV R2, R4 ;  /* 0x0000000400020202 */ /* 0x000fe40000000f00 */
[----:B------:R-:W-:Y:S01]  /*2350*/  @P0 R2UR UR7, R0 ;  /* 0x00000000000702ca */ /* 0x000fe200000e0000 */
[----:B------:R-:W-:Y:S01]  /*2360*/  VIADD R0, R3, 0xb0 ;  /* 0x000000b003007836 */ /* 0x000fe20000000000 */
[----:B------:R-:W-:Y:S02]  /*2370*/  @P0 SHF.R.U32.HI R4, RZ, 0x10, R5 ;  /* 0x00000010ff040819 */ /* 0x000fe40000011605 */
[----:B------:R-:W-:Y:S02]  /*2380*/  @P0 R2UR UR8, R2 ;  /* 0x00000000020802ca */ /* 0x000fe400000e0000 */
[----:B------:R-:W-:-:S02]  /*2390*/  PRMT R0, RZ, 0x654, R0 ;  /* 0x00000654ff007816 */ /* 0x000fc40000000000 */
[----:B------:R-:W-:Y:S02]  /*23a0*/  @P0 R2UR UR4, R4 ;  /* 0x00000000040402ca */ /* 0x000fe400000e0000 */
[----:B------:R1:W-:Y:S03]  /*23b0*/  SYNCS.ARRIVE.TRANS64.RED.A1T0 RZ, [R0+URZ], RZ ;  /* 0x000000ff00ff79a7 */ /* 0x0003e600081004ff */
[----:B------:R-:W-:-:S04]  /*23c0*/  @UP1 UMOV UR29, UR7 ;  /* 0x00000007001d1c82 */ /* 0x000fc80008000000 */
[----:B------:R-:W-:-:S04]  /*23d0*/  @UP1 UMOV UR37, UR8 ;  /* 0x0000000800251c82 */ /* 0x000fc80008000000 */
[----:B------:R-:W-:Y:S01]  /*23e0*/  @UP1 UMOV UR36, UR4 ;  /* 0x0000000400241c82 */ /* 0x000fe20008000000 */
[----:B------:R-:W-:Y:S05]  /*23f0*/  BRA.U !UP0, `(.L_x_40) ;  /* 0x0000000108d47547 */ /* 0x000fea000b800000 */
[----:B------:R-:W2:Y:S01]  /*2400*/  LDCU.128 UR12, c[0x0][0xb10] ;  /* 0x00016200ff0c77ac */ /* 0x000ea20008000c00 */
[----:B------:R-:W3:Y:S01]  /*2410*/  LDCU UR30, c[0x0][0xb20] ;  /* 0x00016400ff1e77ac */ /* 0x000ee20008000800 */
[----:B------:R-:W4:Y:S01]  /*2420*/  LDCU UR20, c[0x0][0xb0c] ;  /* 0x00016180ff1477ac */ /* 0x000f220008000800 */
[----:B------:R-:W1:Y:S01]  /*2430*/  LDCU.64 UR10, c[0x0][0xb28] ;  /* 0x00016500ff0a77ac */ /* 0x000e620008000a00 */
[----:B------:R-:W-:Y:S02]  /*2440*/  UISETP.NE.AND UP3, UPT, UR45, 0x1, UPT ;  /* 0x000000012d00788c */ /* 0x000fe4000bf65270 */
[----:B--2---:R-:W-:Y:S02]  /*2450*/  UIMAD.WIDE.U32 UR16, UR38, UR15, URZ ;  /* 0x0000000f261072a5 */ /* 0x004fe4000f8e00ff */
[----:B------:R-:W-:Y:S02]  /*2460*/  UIMAD.WIDE.U32 UR8, UR39, UR12, URZ ;  /* 0x0000000c270872a5 */ /* 0x000fe4000f8e00ff */
[----:B------:R-:W-:-:S02]  /*2470*/  UISETP.NE.AND UP0, UPT, UR14, 0x1, UPT ;  /* 0x000000010e00788c */ /* 0x000fc4000bf05270 */
[----:B------:R-:W-:Y:S01]  /*2480*/  UIMAD.WIDE.U32 UR22, UR29, UR15, URZ ;  /* 0x0000000f1d1672a5 */ /* 0x000fe2000f8e00ff */
[----:B------:R-:W-:Y:S02]  /*2490*/  UMOV UR16, UR17 ;  /* 0x0000001100107c82 */ /* 0x000fe40008000000 */
[----:B------:R-:W-:Y:S01]  /*24a0*/  UMOV UR8, UR9 ;  /* 0x0000000900087c82 */ /* 0x000fe20008000000 */
[----:B---3--:R-:W-:Y:S02]  /*24b0*/  USHF.R.U32.HI UR16, URZ, UR30, UR16 ;  /* 0x0000001eff107299 */ /* 0x008fe40008011610 */
[----:B----4-:R-:W-:Y:S02]  /*24c0*/  UISETP.NE.AND UP2, UPT, UR20, 0x1, UPT ;  /* 0x000000011400788c */ /* 0x010fe4000bf45270 */
[----:B------:R-:W-:Y:S02]  /*24d0*/  USHF.R.U32.HI UR8, URZ, UR13, UR8 ;  /* 0x0000000dff087299 */ /* 0x000fe40008011608 */
[----:B------:R-:W-:-:S02]  /*24e0*/  USEL UR7, UR38, UR16, !UP0 ;  /* 0x0000001026077287 */ /* 0x000fc4000c000000 */
[----:B------:R-:W-:Y:S02]  /*24f0*/  USEL UR8, UR39, UR8, !UP2 ;  /* 0x0000000827087287 */ /* 0x000fe4000d000000 */
[----:B-1----:R-:W-:Y:S01]  /*2500*/  UIMAD.WIDE.U32 UR16, UR7, UR10, URZ ;  /* 0x0000000a071072a5 */ /* 0x002fe2000f8e00ff */
[----:B------:R-:W-:Y:S01]  /*2510*/  UMOV UR4, UR23 ;  /* 0x0000001700047c82 */ /* 0x000fe20008000000 */
[----:B------:R-:W-:Y:S02]  /*2520*/  UIMAD.WIDE.U32 UR18, UR37, UR12, URZ ;  /* 0x0000000c251272a5 */ /* 0x000fe4000f8e00ff */
[----:B------:R-:W-:-:S03]  /*2530*/  UIMAD.WIDE.U32 UR22, UR8, UR10, URZ ;  /* 0x0000000a081672a5 */ /* 0x000fc6000f8e00ff */
[----:B------:R-:W-:Y:S01]  /*2540*/  UMOV UR16, UR17 ;  /* 0x0000001100107c82 */ /* 0x000fe20008000000 */
[----:B------:R-:W-:Y:S02]  /*2550*/  USHF.R.U32.HI UR4, URZ, UR30, UR4 ;  /* 0x0000001eff047299 */ /* 0x000fe40008011604 */
[----:B------:R-:W-:Y:S01]  /*2560*/  @UP3 USHF.R.U32.HI UR7, URZ, UR11, UR16 ;  /* 0x0000000bff073299 */ /* 0x000fe20008011610 */
[----:B------:R-:W-:Y:S01]  /*2570*/  UMOV UR18, UR19 ;  /* 0x0000001300127c82 */ /* 0x000fe20008000000 */
[----:B------:R-:W-:Y:S01]  /*2580*/  UMOV UR22, UR23 ;  /* 0x0000001700167c82 */ /* 0x000fe20008000000 */
[----:B------:R-:W-:Y:S02]  /*2590*/  USHF.R.U32.HI UR13, URZ, UR13, UR18 ;  /* 0x0000000dff0d7299 */ /* 0x000fe40008011612 */
[----:B------:R-:W-:Y:S02]  /*25a0*/  USEL UR4, UR29, UR4, !UP0 ;  /* 0x000000041d047287 */ /* 0x000fe4000c000000 */
[----:B------:R-:W-:-:S02]  /*25b0*/  @UP3 USHF.R.U32.HI UR8, URZ, UR11, UR22 ;  /* 0x0000000bff083299 */ /* 0x000fc40008011616 */
[----:B------:R-:W-:Y:S02]  /*25c0*/  UIMAD UR9, UR45, UR7, URZ ;  /* 0x000000072d0972a4 */ /* 0x000fe4000f8e02ff */
[----:B------:R-:W-:Y:S02]  /*25d0*/  USEL UR7, UR37, UR13, !UP2 ;  /* 0x0000000d25077287 */ /* 0x000fe4000d000000 */
[----:B------:R-:W-:Y:S02]  /*25e0*/  UIMAD UR12, UR45, UR8, URZ ;  /* 0x000000082d0c72a4 */ /* 0x000fe4000f8e02ff */
[----:B------:R-:W-:Y:S02]  /*25f0*/  UISETP.GE.AND UP0, UPT, UR4, UR9, UPT ;  /* 0x000000090400728c */ /* 0x000fe4000bf06270 */
[----:B------:R-:W-:Y:S02]  /*2600*/  UIMAD.WIDE.U32 UR16, UR4, UR10, URZ ;  /* 0x0000000a041072a5 */ /* 0x000fe4000f8e00ff */
[----:B------:R-:W-:-:S02]  /*2610*/  UISETP.GE.OR UP0, UPT, UR7, UR12, UP0 ;  /* 0x0000000c0700728c */ /* 0x000fc40008706670 */
        /* <DEDUP_REMOVED lines=19> */
.L_x_40:
[----:B------:R-:W2:Y:S02]  /*2750*/  LDCU UR4, c[0x0][0xb30] ;  /* 0x00016600ff0477ac */ /* 0x000ea40008000800 */
[----:B--2---:R-:W-:-:S09]  /*2760*/  UISETP.NE.AND UP0, UPT, UR4, 0x1, UPT ;  /* 0x000000010400788c */ /* 0x004fd2000bf05270 */
[----:B------:R-:W-:Y:S05]  /*2770*/  BRA.U UP0, `(.L_x_41) ;  /* 0x0000000100447547 */ /* 0x000fea000b800000 */
[----:B------:R-:W2:Y:S01]  /*2780*/  LDCU.128 UR12, c[0x0][0xb10] ;  /* 0x00016200ff0c77ac */ /* 0x000ea20008000c00 */
[----:B------:R-:W3:Y:S01]  /*2790*/  LDCU UR16, c[0x0][0xb0c] ;  /* 0x00016180ff1077ac */ /* 0x000ee20008000800 */
[----:B------:R-:W4:Y:S01]  /*27a0*/  LDCU UR17, c[0x0][0xb20] ;  /* 0x00016400ff1177ac */ /* 0x000f220008000800 */
[----:B--2---:R-:W-:Y:S02]  /*27b0*/  UIMAD.WIDE.U32 UR10, UR37, UR12, URZ ;  /* 0x0000000c250a72a5 */ /* 0x004fe4000f8e00ff */
[----:B------:R-:W-:Y:S02]  /*27c0*/  UIMAD.WIDE.U32 UR8, UR29, UR15, URZ ;  /* 0x0000000f1d0872a5 */ /* 0x000fe4000f8e00ff */
[----:B---3--:R-:W-:Y:S02]  /*27d0*/  UISETP.NE.AND UP2, UPT, UR16, 0x1, UPT ;  /* 0x000000011000788c */ /* 0x008fe4000bf45270 */
[----:B------:R-:W-:Y:S01]  /*27e0*/  UISETP.NE.AND UP0, UPT, UR14, 0x1, UPT ;  /* 0x000000010e00788c */ /* 0x000fe2000bf05270 */
[----:B------:R-:W-:-:S02]  /*27f0*/  UMOV UR7, UR11 ;  /* 0x0000000b00077c82 */ /* 0x000fc40008000000 */
[----:B------:R-:W-:Y:S01]  /*2800*/  UMOV UR4, UR9 ;  /* 0x0000000900047c82 */ /* 0x000fe20008000000 */
[----:B------:R-:W-:Y:S02]  /*2810*/  USHF.R.U32.HI UR7, URZ, UR13, UR7 ;  /* 0x0000000dff077299 */ /* 0x000fe40008011607 */
[----:B----4-:R-:W-:Y:S02]  /*2820*/  USHF.R.U32.HI UR4, URZ, UR17, UR4 ;  /* 0x00000011ff047299 */ /* 0x010fe40008011604 */
[----:B------:R-:W-:Y:S02]  /*2830*/  USEL UR7, UR37, UR7, !UP2 ;  /* 0x0000000725077287 */ /* 0x000fe4000d000000 */
[----:B------:R-:W-:-:S04]  /*2840*/  USEL UR4, UR29, UR4, !UP0 ;  /* 0x000000041d047287 */ /* 0x000fc8000c000000 */
[----:B------:R-:W-:Y:S02]  /*2850*/  UIADD3 UR8, UPT, UPT, UR7, -UR4, URZ ;  /* 0x8000000407087290 */ /* 0x000fe4000fffe0ff */
[----:B------:R-:W-:Y:S02]  /*2860*/  UIADD3 UR4, UPT, UPT, -UR7, UR4, URZ ;  /* 0x0000000407047290 */ /* 0x000fe4000fffe1ff */
[----:B------:R-:W-:Y:S02]  /*2870*/  UIMAD UR29, UR8, UR14, UR29 ;  /* 0x0000000e081d72a4 */ /* 0x000fe4000f8e021d */
[----:B------:R-:W-:-:S12]  /*2880*/  UIMAD UR37, UR4, UR16, UR37 ;  /* 0x00000010042572a4 */ /* 0x000fd8000f8e0225 */
.L_x_41:
[----:B------:R-:W-:Y:S01]  /*2890*/  VIADD R11, R11, 0x1 ;  /* 0x000000010b0b7836 */ /* 0x000fe20000000000 */
[----:B------:R-:W-:Y:S01]  /*28a0*/  R2UR UR4, R78 ;  /* 0x000000004e0472ca */ /* 0x000fe200000e0000 */
[----:B------:R-:W-:Y:S01]  /*28b0*/  UIADD3 UR30, UPT, UPT, UR29, UR63, URZ ;  /* 0x0000003f1d1e7290 */ /* 0x000fe2000fffe0ff */
[----:B------:R-:W-:Y:S02]  /*28c0*/  PLOP3.LUT P1, PT, PT, PT, PT, 0x80, 0x8 ;  /* 0x000000000008781c */ /* 0x000fe40003f2f070 */
[----:B------:R-:W-:-:S04]  /*28d0*/  ISETP.NE.AND P0, PT, R11, 0x2, PT ;  /* 0x000000020b00780c */ /* 0x000fc80003f05270 */
[----:B-1----:R-:W-:Y:S02]  /*28e0*/  SEL R0, RZ, 0x1, P0 ;  /* 0x00000001ff007807 */ /* 0x002fe40000000000 */
[----:B------:R-:W-:Y:S02]  /*28f0*/  SEL R11, R11, RZ, P0 ;  /* 0x000000ff0b0b7207 */ /* 0x000fe40000000000 */
[----:B------:R-:W-:Y:S01]  /*2900*/  LOP3.LUT R10, R10, R0, RZ, 0x3c, !PT ;  /* 0x000000000a0a7212 */ /* 0x000fe200078e3cff */
[----:B------:R-:W-:Y:S01]  /*2910*/  UIADD3 UR20, UPT, UPT, UR37, UR4, URZ ;  /* 0x0000000425147290 */ /* 0x000fe2000fffe0ff */
[----:B------:R-:W-:Y:S11]  /*2920*/  BRA.U UP1, `(.L_x_42) ;  /* 0xfffffff101287547 */ /* 0x000ff6000b83ffff */
[----:B------:R-:W-:Y:S01]  /*2930*/  UIADD3 UR7, UPT, UPT, UR6, 0x28, URZ ;  /* 0x0000002806077890 */ /* 0x000fe2000fffe0ff */
[----:B------:R-:W-:-:S03]  /*2940*/  SHF.L.U32 R2, R12, 0x1f, RZ ;  /* 0x0000001f0c027819 */ /* 0x000fc600000006ff */
[----:B------:R-:W-:-:S09]  /*2950*/  ULEA UR4, UR5, UR7, 0x3 ;  /* 0x0000000705047291 */ /* 0x000fd2000f8e18ff */
[----:B------:R-:W1:Y:S02]  /*2960*/  SYNCS.PHASECHK.TRANS64.TRYWAIT P0, [UR4], R2 ;  /* 0x00000002ff0075a7 */ /* 0x000e640008001104 */
[----:B-1----:R-:W-:Y:S05]  /*2970*/  @!P0 BRA `(.L_x_43) ;  /* 0x0000007800048947 */ /* 0x002fea0003800000 */
.L_x_149:
[----:B------:R-:W-:-:S04]  /*2980*/  UIADD3 UR4, UPT, UPT, UR5, 0x1, URZ ;  /* 0x0000000105047890 */ /* 0x000fc8000fffe0ff */
[----:B------:R-:W-:-:S04]  /*2990*/  UISETP.NE.AND UP0, UPT, UR4, 0x5, UPT ;  /* 0x000000050400788c */ /* 0x000fc8000bf05270 */
[----:B------:R-:W-:Y:S02]  /*29a0*/  USEL UR6, URZ, 0x1, UP0 ;  /* 0x00000001ff067887 */ /* 0x000fe40008000000 */
[----:B------:R-:W-:-:S04]  /*29b0*/  USEL UR4, UR4, URZ, UP0 ;  /* 0x000000ff04047287 */ /* 0x000fc80008000000 */
[----:B------:R-:W-:Y:S01]  /*29c0*/  ULEA UR5, UR4, UR7, 0x3 ;  /* 0x0000000704057291 */ /* 0x000fe2000f8e18ff */
[----:B-1----:R-:W-:-:S04]  /*29d0*/  LOP3.LUT R2, R12, UR6, RZ, 0x3c, !PT ;  /* 0x000000060c027c12 */ /* 0x002fc8000f8e3cff */
[----:B------:R-:W-:-:S04]  /*29e0*/  SHF.L.U32 R3, R2, 0x1f, RZ ;  /* 0x0000001f02037819 */ /* 0x000fc800000006ff */
[----:B------:R-:W1:Y:S02]  /*29f0*/  SYNCS.PHASECHK.TRANS64.TRYWAIT P0, [UR5], R3 ;  /* 0x00000003ff0075a7 */ /* 0x000e640008001105 */
[----:B-1----:R-:W-:Y:S05]  /*2a00*/  @!P0 BRA `(.L_x_44) ;  /* 0x0000007400f88947 */ /* 0x002fea0003800000 */
.L_x_151:
[----:B------:R-:W-:-:S04]  /*2a10*/  UIADD3 UR4, UPT, UPT, UR4, 0x1, URZ ;  /* 0x0000000104047890 */ /* 0x000fc8000fffe0ff */
[----:B------:R-:W-:-:S04]  /*2a20*/  UISETP.NE.AND UP0, UPT, UR4, 0x5, UPT ;  /* 0x000000050400788c */ /* 0x000fc8000bf05270 */
[----:B------:R-:W-:Y:S02]  /*2a30*/  USEL UR6, URZ, 0x1, UP0 ;  /* 0x00000001ff067887 */ /* 0x000fe40008000000 */
[----:B------:R-:W-:-:S04]  /*2a40*/  USEL UR4, UR4, URZ, UP0 ;  /* 0x000000ff04047287 */ /* 0x000fc80008000000 */
[----:B------:R-:W-:Y:S01]  /*2a50*/  ULEA UR5, UR4, UR7, 0x3 ;  /* 0x0000000704057291 */ /* 0x000fe2000f8e18ff */
[----:B------:R-:W-:-:S04]  /*2a60*/  LOP3.LUT R2, R2, UR6, RZ, 0x3c, !PT ;  /* 0x0000000602027c12 */ /* 0x000fc8000f8e3cff */
[----:B-1----:R-:W-:-:S04]  /*2a70*/  SHF.L.U32 R3, R2, 0x1f, RZ ;  /* 0x0000001f02037819 */ /* 0x002fc800000006ff */
[----:B------:R-:W1:Y:S02]  /*2a80*/  SYNCS.PHASECHK.TRANS64.TRYWAIT P0, [UR5], R3 ;  /* 0x00000003ff0075a7 */ /* 0x000e640008001105 */
[----:B-1----:R-:W-:Y:S05]  /*2a90*/  @!P0 BRA `(.L_x_45) ;  /* 0x0000007400ec8947 */ /* 0x002fea0003800000 */
.L_x_153:
        /* <DEDUP_REMOVED lines=9> */
.L_x_155:
[----:B------:R-:W-:-:S04]  /*2b30*/  UIADD3 UR4, UPT, UPT, UR4, 0x1, URZ ;  /* 0x0000000104047890 */ /* 0x000fc8000fffe0ff */
[----:B------:R-:W-:-:S04]  /*2b40*/  UISETP.NE.AND UP0, UPT, UR4, 0x5, UPT ;  /* 0x000000050400788c */ /* 0x000fc8000bf05270 */
[----:B------:R-:W-:Y:S02]  /*2b50*/  USEL UR5, URZ, 0x1, UP0 ;  /* 0x00000001ff057887 */ /* 0x000fe40008000000 */
[----:B------:R-:W-:-:S04]  /*2b60*/  USEL UR4, UR4, URZ, UP0 ;  /* 0x000000ff04047287 */ /* 0x000fc80008000000 */
[----:B------:R-:W-:Y:S01]  /*2b70*/  ULEA UR4, UR4, UR7, 0x3 ;  /* 0x0000000704047291 */ /* 0x000fe2000f8e18ff */
[----:B------:R-:W-:-:S04]  /*2b80*/  LOP3.LUT R2, R2, UR5, RZ, 0x3c, !PT ;  /* 0x0000000502027c12 */ /* 0x000fc8000f8e3cff */
[----:B------:R-:W-:Y:S01]  /*2b90*/  SHF.L.U32 R2, R2, 0x1f, RZ ;  /* 0x0000001f02027819 */ /* 0x000fe200000006ff */
[----:B-1----:R-:W-:-:S07]  /*2ba0*/  IMAD.U32 R0, RZ, RZ, UR4 ;  /* 0x00000004ff007e24 */ /* 0x002fce000f8e00ff */
.L_x_47:
[----:B-1----:R1:W2:Y:S02]  /*2bb0*/  SYNCS.PHASECHK.TRANS64.TRYWAIT P0, [R0+URZ], R2 ;  /* 0x00000002000075a7 */ /* 0x0022a400080011ff */
[----:B--2---:R-:W-:Y:S05]  /*2bc0*/  @!P0 NANOSLEEP.SYNCS 0x989680 ;  /* 0x009896800000895d */ /* 0x004fea0003900000 */
[----:B------:R-:W2:Y:S02]  /*2bd0*/  @!P0 SYNCS.PHASECHK.TRANS64 P0, [R0+URZ], R2 ;  /* 0x00000002000085a7 */ /* 0x000ea400080010ff */
[----:B--2---:R-:W-:Y:S05]  /*2be0*/  @P0 EXIT ;  /* 0x000000000000094d */ /* 0x004fea0003800000 */
[----:B------:R-:W-:Y:S05]  /*2bf0*/  BRA `(.L_x_47) ;  /* 0xfffffffc00ec7947 */ /* 0x000fea000383ffff */
.L_x_22:
[----:B------:R-:W-:-:S04]  /*2c00*/  UISETP.NE.AND UP0, UPT, UR46, URZ, UPT ;  /* 0x000000ff2e00728c */ /* 0x000fc8000bf05270 */
[----:B------:R-:W-:-:S09]  /*2c10*/  UISETP.NE.OR UP0, UPT, UR18, 0x1, UP0 ;  /* 0x000000011200788c */ /* 0x000fd20008705670 */
[----:B------:R-:W-:Y:S05]  /*2c20*/  BRA.U UP0, `(.L_x_48) ;  /* 0x0000000500487547 */ /* 0x000fea000b800000 */
[----:B------:R-:W-:Y:S01]  /*2c30*/  ISETP.GE.U32.AND P2, PT, R0, 0x4, PT ;  /* 0x000000040000780c */ /* 0x000fe20003f46070 */
[----:B------:R-:W-:Y:S01]  /*2c40*/  IMAD.MOV.U32 R12, RZ, RZ, 0x1 ;  /* 0x00000001ff0c7424 */ /* 0x000fe200078e00ff */
[----:B------:R-:W-:Y:S02]  /*2c50*/  CS2R R10, SRZ ;  /* 0x00000000000a7805 */ /* 0x000fe4000001ff00 */
[----:B------:R-:W-:Y:S01]  /*2c60*/  CS2R R8, SRZ ;  /* 0x0000000000087805 */ /* 0x000fe2000001ff00 */
[----:B------:R-:W-:Y:S01]  /*2c70*/  UMOV UR6, 0x400 ;  /* 0x0000040000067882 */ /* 0x000fe20000000000 */
[----:B------:R-:W-:Y:S01]  /*2c80*/  UMOV UR5, URZ ;  /* 0x000000ff00057c82 */ /* 0x000fe20008000000 */
[----:B------:R-:W-:-:S12]  /*2c90*/  ULEA UR6, UR46, UR6, 0x18 ;  /* 0x000000062e067291 */ /* 0x000fd8000f8ec0ff */
.L_x_52:
[----:B------:R-:W-:Y:S02]  /*2ca0*/  LEA R2, R8, UR6, 0x3 ;  /* 0x0000000608027c11 */ /* 0x000fe4000f8e18ff */
[----:B------:R-:W-:-:S03]  /*2cb0*/  SHF.L.U32 R4, R9, 0x1f, RZ ;  /* 0x0000001f09047819 */ /* 0x000fc600000006ff */
[----:B------:R-:W-:Y:S01]  /*2cc0*/  VIADD R5, R2, 0x110 ;  /* 0x0000011002057836 */ /* 0x000fe20000000000 */
[----:B------:R-:W1:Y:S02]  /*2cd0*/  SYNCS.PHASECHK.TRANS64.TRYWAIT P0, [R2+URZ+0x100], R4 ;  /* 0x00010004020075a7 */ /* 0x000e6400080011ff */
[----:B-1----:R-:W-:Y:S05]  /*2ce0*/  @!P0 BRA `(.L_x_49) ;  /* 0x0000007400888947 */ /* 0x002fea0003800000 */
.L_x_156:
[----:B------:R-:W-:Y:S01]  /*2cf0*/  ULEA UR4, UR5, UR6, 0x3 ;  /* 0x0000000605047291 */ /* 0x000fe2000f8e18ff */
[----:B-1----:R-:W-:Y:S01]  /*2d00*/  PRMT R2, RZ, 0x654, R5 ;  /* 0x00000654ff027816 */ /* 0x002fe20000000005 */
[----:B------:R-:W-:Y:S01]  /*2d10*/  @!P2 IMAD.MOV.U32 R4, RZ, RZ, 0x10 ;  /* 0x00000010ff04a424 */ /* 0x000fe200078e00ff */
[----:B------:R-:W-:Y:S01]  /*2d20*/  SHF.L.U32 R5, R12, 0x1f, RZ ;  /* 0x0000001f0c057819 */ /* 0x000fe200000006ff */
[----:B------:R-:W-:Y:S01]  /*2d30*/  UIADD3 UR7, UPT, UPT, UR4, 0xa0, URZ ;  /* 0x000000a004077890 */ /* 0x000fe2000fffe0ff */
[----:B------:R1:W-:Y:S05]  /*2d40*/  SYNCS.ARRIVE.TRANS64.RED.A1T0 RZ, [R2+URZ], RZ ;  /* 0x000000ff02ff79a7 */ /* 0x0003ea00081004ff */
[----:B------:R-:W-:Y:S01]  /*2d50*/  IMAD.U32 R6, RZ, RZ, UR7 ;  /* 0x00000007ff067e24 */ /* 0x000fe2000f8e00ff */
[----:B------:R-:W2:Y:S04]  /*2d60*/  SYNCS.PHASECHK.TRANS64.TRYWAIT P0, [UR4+0xb0], R5 ;  /* 0x0000b005ff0075a7 */ /* 0x000ea80008001104 */
[----:B------:R-:W-:Y:S01]  /*2d70*/  PRMT R6, R0, 0x654, R6 ;  /* 0x0000065400067816 */ /* 0x000fe20000000006 */
[----:B-12---:R-:W-:Y:S06]  /*2d80*/  @!P0 BRA `(.L_x_50) ;  /* 0x0000007400748947 */ /* 0x006fec0003800000 */
.L_x_158:
[----:B------:R-:W-:Y:S01]  /*2d90*/  ULEA UR8, UR5, UR6, 0x4 ;  /* 0x0000000605087291 */ /* 0x000fe2000f8e20ff */
[----:B------:R-:W-:Y:S01]  /*2da0*/  SEL R3, R6, R3, !P2 ;  /* 0x0000000306037207 */ /* 0x000fe20005000000 */
[----:B------:R-:W-:Y:S01]  /*2db0*/  UIADD3 UR9, UPT, UPT, UR4, 0xa0, URZ ;  /* 0x000000a004097890 */ /* 0x000fe2000fffe0ff */
[----:B-1----:R-:W-:Y:S01]  /*2dc0*/  LEA R2, R11, UR6, 0x3 ;  /* 0x000000060b027c11 */ /* 0x002fe2000f8e18ff */
[----:B------:R-:W-:Y:S01]  /*2dd0*/  UIADD3 UR8, UPT, UPT, UR8, 0x130, URZ ;  /* 0x0000013008087890 */ /* 0x000fe2000fffe0ff */
[----:B------:R1:W-:Y:S01]  /*2de0*/  @!P2 SYNCS.ARRIVE.TRANS64.RED RZ, [R3+URZ], R4 ;  /* 0x0000000403ffa9a7 */ /* 0x0003e200080004ff */
[----:B------:R-:W-:Y:S01]  /*2df0*/  UIADD3 UR4, UPT, UPT, UR5, 0x1, URZ ;  /* 0x0000000105047890 */ /* 0x000fe2000fffe0ff */
[----:B------:R-:W-:-:S03]  /*2e00*/  VIADD R8, R8, 0x1 ;  /* 0x0000000108087836 */ /* 0x000fc60000000000 */
[----:B------:R-:W-:Y:S02]  /*2e10*/  UISETP.NE.AND UP0, UPT, UR4, 0x2, UPT ;  /* 0x000000020400788c */ /* 0x000fe4000bf05270 */
[----:B------:R-:W-:Y:S01]  /*2e20*/  ISETP.NE.AND P0, PT, R8, 0x2, PT ;  /* 0x000000020800780c */ /* 0x000fe20003f05270 */
[----:B------:R-:W-:Y:S06]  /*2e30*/  UGETNEXTWORKID.BROADCAST [UR8], [UR9] ;  /* 0x00000000080073ca */ /* 0x000fec0008000100 */
[----:B------:R-:W-:Y:S02]  /*2e40*/  USEL UR7, URZ, 0x1, UP0 ;  /* 0x00000001ff077887 */ /* 0x000fe40008000000 */
[----:B------:R-:W-:-:S04]  /*2e50*/  USEL UR5, UR4, URZ, UP0 ;  /* 0x000000ff04057287 */ /* 0x000fc80008000000 */
[----:B------:R-:W-:Y:S02]  /*2e60*/  LOP3.LUT R12, R12, UR7, RZ, 0x3c, !PT ;  /* 0x000000070c0c7c12 */ /* 0x000fe4000f8e3cff */
[----:B-1----:R-:W-:-:S04]  /*2e70*/  SHF.L.U32 R4, R10, 0x1f, RZ ;  /* 0x0000001f0a047819 */ /* 0x002fc800000006ff */
[----:B------:R-:W1:Y:S02]  /*2e80*/  SYNCS.PHASECHK.TRANS64.TRYWAIT P1, [R2+URZ+0xa0], R4 ;  /* 0x0000a004020075a7 */ /* 0x000e6400080211ff */
[----:B-1----:R-:W-:Y:S05]  /*2e90*/  @!P1 BRA `(.L_x_51) ;  /* 0x0000007400489947 */ /* 0x002fea0003800000 */
.L_x_159:
[C---:B-1----:R-:W-:Y:S01]  /*2ea0*/  LEA R4, R11.reuse, UR6, 0x4 ;  /* 0x000000060b047c11 */ /* 0x042fe2000f8e20ff */
[----:B------:R-:W-:Y:S01]  /*2eb0*/  VIADD R2, R2, 0xb0 ;  /* 0x000000b002027836 */ /* 0x000fe20000000000 */
[----:B------:R-:W-:Y:S01]  /*2ec0*/  SEL R8, R8, RZ, P0 ;  /* 0x000000ff08087207 */ /* 0x000fe20000000000 */
[----:B------:R-:W-:-:S03]  /*2ed0*/  VIADD R11, R11, 0x1 ;  /* 0x000000010b0b7836 */ /* 0x000fc60000000000 */
[----:B------:R-:W1:Y:S01]  /*2ee0*/  LDS.128 R4, [R4+0x130] ;  /* 0x0001300004047984 */ /* 0x000e620000000c00 */
[----:B------:R-:W-:Y:S02]  /*2ef0*/  PRMT R2, RZ, 0x654, R2 ;  /* 0x00000654ff027816 */ /* 0x000fe40000000002 */
[C---:B------:R-:W-:Y:S01]  /*2f00*/  ISETP.NE.AND P1, PT, R11.reuse, 0x2, PT ;  /* 0x000000020b00780c */ /* 0x040fe20003f25270 */
[----:B------:R-:W-:Y:S01]  /*2f10*/  @!PT LDS RZ, [RZ] ;  /* 0x00000000fffff984 */ /* 0x000fe20000000800 */
[----:B------:R-:W-:Y:S01]  /*2f20*/  @!PT LDS RZ, [RZ] ;  /* 0x00000000fffff984 */ /* 0x000fe20000000800 */
[----:B------:R-:W-:Y:S01]  /*2f30*/  @!PT LDS RZ, [RZ] ;  /* 0x00000000fffff984 */ /* 0x000fe20000000800 */
[----:B------:R-:W-:Y:S01]  /*2f40*/  @!PT LDS RZ, [RZ] ;  /* 0x00000000fffff984 */ /* 0x000fe20000000800 */
[----:B------:R2:W-:Y:S06]  /*2f50*/  MEMBAR.ALL.CTA ;  /* 0x0000000000007992 */ /* 0x0005ec0000008000 */
[----:B--2---:R-:W2:Y:S01]  /*2f60*/  FENCE.VIEW.ASYNC.S ;  /* 0x00000000000073c6 */ /* 0x004ea20000000000 */
[----:B------:R-:W-:Y:S01]  /*2f70*/  SEL R11, R11, RZ, P1 ;  /* 0x000000ff0b0b7207 */ /* 0x000fe20000800000 */
[----:B--2---:R2:W-:Y:S01]  /*2f80*/  SYNCS.ARRIVE.TRANS64.RED.A1T0 RZ, [R2+URZ], RZ ;  /* 0x000000ff02ff79a7 */ /* 0x0045e200081004ff */
[----:B-1----:R-:W-:-:S02]  /*2f90*/  LOP3.LUT P3, RZ, R6, 0x1, RZ, 0xc0, !PT ;  /* 0x0000000106ff7812 */ /* 0x002fc4000786c0ff */
[----:B------:R-:W-:-:S04]  /*2fa0*/  SEL R4, RZ, 0x1, P1 ;  /* 0x00000001ff047807 */ /* 0x000fc80000800000 */
[----:B------:R-:W-:Y:S02]  /*2fb0*/  LOP3.LUT R10, R10, R4, RZ, 0x3c, !PT ;  /* 0x000000040a0a7212 */ /* 0x000fe400078e3cff */
[----:B--2---:R-:W-:-:S04]  /*2fc0*/  SEL R2, RZ, 0x1, P0 ;  /* 0x00000001ff027807 */ /* 0x004fc80000000000 */
[----:B------:R-:W-:Y:S01]  /*2fd0*/  LOP3.LUT R9, R9, R2, RZ, 0x3c, !PT ;  /* 0x0000000209097212 */ /* 0x000fe200078e3cff */
[----:B------:R-:W-:Y:S06]  /*2fe0*/  @P3 BRA `(.L_x_52) ;  /* 0xfffffffc002c3947 */ /* 0x000fec000383ffff */
[----:B------:R-:W-:Y:S01]  /*2ff0*/  ULEA UR4, UR5, UR6, 0x3 ;  /* 0x0000000605047291 */ /* 0x000fe2000f8e18ff */
[----:B------:R-:W-:-:S08]  /*3000*/  SHF.L.U32 R2, R12, 0x1f, RZ ;  /* 0x0000001f0c027819 */ /* 0x000fd000000006ff */
[----:B------:R-:W1:Y:S02]  /*3010*/  SYNCS.PHASECHK.TRANS64 P0, [UR4+0xb0], R2 ;  /* 0x0000b002ff0075a7 */ /* 0x000e640008001004 */
[----:B-1----:R-:W-:Y:S05]  /*3020*/  @P0 BRA `(.L_x_53) ;  /* 0x0000000000080947 */ /* 0x002fea0003800000 */
[----:B------:R-:W1:Y:S02]  /*3030*/  SYNCS.PHASECHK.TRANS64.TRYWAIT P0, [UR4+0xb0], R2 ;  /* 0x0000b002ff0075a7 */ /* 0x000e640008001104 */
[----:B-1----:R-:W-:Y:S05]  /*3040*/  @!P0 BRA `(.L_x_54) ;  /* 0x0000007000f08947 */ /* 0x002fea0003800000 */
.L_x_53:
[----:B------:R-:W-:-:S04]  /*3050*/  UIADD3 UR7, UPT, UPT, UR5, 0x1, URZ ;  /* 0x0000000105077890 */ /* 0x000fc8000fffe0ff */
[----:B------:R-:W-:-:S04]  /*3060*/  UISETP.NE.AND UP0, UPT, UR7, 0x2, UPT ;  /* 0x000000020700788c */ /* 0x000fc8000bf05270 */
[----:B------:R-:W-:Y:S02]  /*3070*/  USEL UR8, URZ, 0x1, UP0 ;  /* 0x00000001ff087887 */ /* 0x000fe40008000000 */
[----:B------:R-:W-:-:S04]  /*3080*/  USEL UR7, UR7, URZ, UP0 ;  /* 0x000000ff07077287 */ /* 0x000fc80008000000 */
[----:B------:R-:W-:Y:S01]  /*3090*/  ULEA UR7, UR7, UR6, 0x3 ;  /* 0x0000000607077291 */ /* 0x000fe2000f8e18ff */
[----:B-1----:R-:W-:-:S04]  /*30a0*/  LOP3.LUT R2, R12, UR8, RZ, 0x3c, !PT ;  /* 0x000000080c027c12 */ /* 0x002fc8000f8e3cff */
[----:B------:R-:W-:-:S04]  /*30b0*/  SHF.L.U32 R0, R2, 0x1f, RZ ;  /* 0x0000001f02007819 */ /* 0x000fc800000006ff */
[----:B------:R-:W1:Y:S02]  /*30c0*/  SYNCS.PHASECHK.TRANS64 P0, [UR7+0xb0], R0 ;  /* 0x0000b000ff0075a7 */ /* 0x000e640008001007 */
[----:B-1----:R-:W-:Y:S05]  /*30d0*/  @P0 EXIT ;  /* 0x000000000000094d */ /* 0x002fea0003800000 */
[----:B------:R-:W-:Y:S02]  /*30e0*/  SHF.L.U32 R2, R2, 0x1f, RZ ;  /* 0x0000001f02027819 */ /* 0x000fe400000006ff */
[----:B------:R-:W-:-:S07]  /*30f0*/  MOV R0, UR7 ;  /* 0x0000000700007c02 */ /* 0x000fce0008000f00 */
.L_x_55:
[----:B-1----:R1:W2:Y:S02]  /*3100*/  SYNCS.PHASECHK.TRANS64.TRYWAIT P0, [R0+URZ+0xb0], R2 ;  /* 0x0000b002000075a7 */ /* 0x0022a400080011ff */
[----:B--2---:R-:W-:Y:S05]  /*3110*/  @!P0 NANOSLEEP.SYNCS 0x989680 ;  /* 0x009896800000895d */ /* 0x004fea0003900000 */
[----:B------:R-:W2:Y:S02]  /*3120*/  @!P0 SYNCS.PHASECHK.TRANS64 P0, [R0+URZ+0xb0], R2 ;  /* 0x0000b002000085a7 */ /* 0x000ea400080010ff */
[----:B--2---:R-:W-:Y:S05]  /*3130*/  @P0 EXIT ;  /* 0x000000000000094d */ /* 0x004fea0003800000 */
[----:B------:R-:W-:Y:S05]  /*3140*/  BRA `(.L_x_55) ;  /* 0xfffffffc00ec7947 */ /* 0x000fea000383ffff */
.L_x_48:
[----:B------:R-:W-:Y:S05]  /*3150*/  BRA.U UP4, `(.L_x_56) ;  /* 0x0000001104d87547 */ /* 0x000fea000b800000 */
[----:B------:R-:W-:Y:S01]  /*3160*/  UMOV UR4, 0x40 ;  /* 0x0000004000047882 */ /* 0x000fe20000000000 */
[----:B------:R-:W-:Y:S01]  /*3170*/  NOP ;  /* 0x0000000000007918 */ /* 0x000fe20000000000 */
[----:B------:R-:W-:Y:S01]  /*3180*/  ULEA UR5, UR46, UR4, 0x18 ;  /* 0x000000042e057291 */ /* 0x000fe2000f8ec0ff */
[----:B------:R-:W-:Y:S02]  /*3190*/  UMOV UR6, 0x400 ;  /* 0x0000040000067882 */ /* 0x000fe40000000000 */
[----:B------:R-:W-:-:S06]  /*31a0*/  ULEA UR6, UR46, UR6, 0x18 ;  /* 0x000000062e067291 */ /* 0x000fcc000f8ec0ff */
[----:B------:R-:W1:Y:S02]  /*31b0*/  LDS.U8 R0, [UR5+0x1c] ;  /* 0x00001c05ff007984 */ /* 0x000e640008000000 */
[----:B-1----:R-:W-:-:S13]  /*31c0*/  ISETP.NE.AND P0, PT, R0, RZ, PT ;  /* 0x000000ff0000720c */ /* 0x002fda0003f05270 */
[----:B------:R-:W-:Y:S05]  /*31d0*/  @P0 BRA `(.L_x_57) ;  /* 0x0000000400080947 */ /* 0x000fea0003800000 */
[----:B------:R-:W-:Y:S02]  /*31e0*/  UISETP.NE.U32.AND UP1, UPT, UR47, 0x1, UPT ;  /* 0x000000012f00788c */ /* 0x000fe4000bf25070 */
[----:B------:R-:W-:-:S07]  /*31f0*/  UIADD3 UR7, UPT, UPT, UR5, 0x8, URZ ;  /* 0x0000000805077890 */ /* 0x000fce000fffe0ff */
[----:B------:R-:W-:Y:S05]  /*3200*/  BRA.U !UP1, `(.L_x_58) ;  /* 0x00000001099c7547 */ /* 0x000fea000b800000 */
[----:B------:R-:W-:Y:S01]  /*3210*/  ELECT P0, URZ, PT ;  /* 0x0000000000ff782f */ /* 0x000fe20003800000 */
[----:B------:R-:W-:-:S12]  /*3220*/  BSSY B0, `(.L_x_58) ;  /* 0x0000025000007945 */ /* 0x000fd80003800000 */
[----:B------:R-:W-:Y:S05]  /*3230*/  @!P0 BRA `(.L_x_59) ;  /* 0x00000000008c8947 */ /* 0x000fea0003800000 */
[----:B------:R-:W-:-:S05]  /*3240*/  UMOV UR4, 0x10 ;  /* 0x0000001000047882 */ /* 0x000fca0000000000 */
[----:B------:R-:W-:Y:S04]  /*3250*/  DEPBAR.LE SB1, 0x36 ;  /* 0x00009d800000791a */ /* 0x000fe80000000000 */
[----:B------:R-:W1:Y:S02]  /*3260*/  UTCATOMSWS.2CTA.FIND_AND_SET.ALIGN UP0, UR4, UR4 ;  /* 0x00000004000475e3 */ /* 0x000e640008200800 */
[----:B-1----:R-:W-:Y:S01]  /*3270*/  MOV R10, UR4 ;  /* 0x00000004000a7c02 */ /* 0x002fe20008000f00 */
[----:B------:R-:W-:Y:S06]  /*3280*/  BRA.U UP0, `(.L_x_60) ;  /* 0x0000000100187547 */ /* 0x000fec000b800000 */
.L_x_61:
[----:B------:R-:W-:Y:S05]  /*3290*/  NANOSLEEP 0x64 ;  /* 0x000000640000795d */ /* 0x000fea0003800000 */
[----:B------:R-:W-:-:S05]  /*32a0*/  UMOV UR4, 0x10 ;  /* 0x0000001000047882 */ /* 0x000fca0000000000 */
[----:B------:R-:W-:Y:S04]  /*32b0*/  DEPBAR.LE SB1, 0x36 ;  /* 0x00009d800000791a */ /* 0x000fe80000000000 */
[----:B------:R-:W1:Y:S02]  /*32c0*/  UTCATOMSWS.2CTA.FIND_AND_SET.ALIGN UP0, UR4, UR4 ;  /* 0x00000004000475e3 */ /* 0x000e640008200800 */
[----:B-1----:R-:W-:Y:S01]  /*32d0*/  MOV R10, UR4 ;  /* 0x00000004000a7c02 */ /* 0x002fe20008000f00 */
[----:B------:R-:W-:Y:S05]  /*32e0*/  BRA.U !UP0, `(.L_x_61) ;  /* 0xfffffffd08e87547 */ /* 0x000fea000b83ffff */
.L_x_60:
[----:B------:R-:W1:Y:S01]  /*32f0*/  LDS R6, [UR5+0x10] ;  /* 0x00001005ff067984 */ /* 0x000e620008000800 */
[----:B------:R-:W-:Y:S01]  /*3300*/  IMAD.U32 R0, RZ, RZ, UR6 ;  /* 0x00000006ff007e24 */ /* 0x000fe2000f8e00ff */
[----:B------:R-:W-:-:S03]  /*3310*/  MOV R4, UR48 ;  /* 0x0000003000047c02 */ /* 0x000fc60008000f00 */
[----:B------:R-:W-:Y:S01]  /*3320*/  VIADD R0, R0, 0x150 ;  /* 0x0000015000007836 */ /* 0x000fe20000000000 */
[----:B-1----:R-:W-:-:S04]  /*3330*/  SHF.L.U32 R6, R6, 0x1f, RZ ;  /* 0x0000001f06067819 */ /* 0x002fc800000006ff */
[----:B------:R-:W1:Y:S02]  /*3340*/  SYNCS.PHASECHK.TRANS64.TRYWAIT P0, [UR5+0x8], R6 ;  /* 0x00000806ff0075a7 */ /* 0x000e640008001105 */
[----:B-1----:R-:W-:Y:S05]  /*3350*/  @P0 BRA `(.L_x_62) ;  /* 0x0000000000080947 */ /* 0x002fea0003800000 */
[----:B------:R-:W1:Y:S02]  /*3360*/  SYNCS.PHASECHK.TRANS64.TRYWAIT P0, [UR5+0x8], R6 ;  /* 0x00000806ff0075a7 */ /* 0x000e640008001105 */
[----:B-1----:R-:W-:Y:S05]  /*3370*/  @!P0 BRA `(.L_x_63) ;  /* 0x00000070003c8947 */ /* 0x002fea0003800000 */
.L_x_62:
[----:B------:R-:W-:Y:S01]  /*3380*/  PRMT R4, R4, 0x654, R0 ;  /* 0x0000065404047816 */ /* 0x000fe20000000000 */
[----:B------:R-:W-:Y:S01]  /*3390*/  HFMA2 R0, -RZ, RZ, 0, 5.9604644775390625e-08 ;  /* 0x00000001ff007431 */ /* 0x000fe200000001ff */
[----:B------:R-:W-:Y:S01]  /*33a0*/  UPRMT UR4, UR48, 0x654, UR7 ;  /* 0x0000065430047896 */ /* 0x000fe20008000007 */
[----:B------:R-:W-:Y:S02]  /*33b0*/  IMAD.MOV.U32 R8, RZ, RZ, 0xffff ;  /* 0x0000ffffff087424 */ /* 0x000fe400078e00ff */
[----:B-1----:R-:W-:Y:S02]  /*33c0*/  IMAD.MOV.U32 R6, RZ, RZ, 0x4 ;  /* 0x00000004ff067424 */ /* 0x002fe400078e00ff */
[----:B------:R-:W-:Y:S01]  /*33d0*/  IMAD.SHL.U32 R9, R10, 0x20, RZ ;  /* 0x000000200a097824 */ /* 0x000fe200078e00ff */
[----:B------:R-:W-:Y:S02]  /*33e0*/  MOV R5, UR4 ;  /* 0x0000000400057c02 */ /* 0x000fe40008000f00 */
[-C--:B------:R-:W-:Y:S01]  /*33f0*/  SHF.L.U32 R8, R8, R10.reuse, RZ ;  /* 0x0000000a08087219 */ /* 0x080fe200000006ff */
[----:B------:R1:W-:Y:S01]  /*3400*/  SYNCS.ARRIVE.TRANS64.RED RZ, [UR4], R6 ;  /* 0x00000006ffff79a7 */ /* 0x0003e20008000404 */
[----:B------:R-:W-:Y:S01]  /*3410*/  SHF.L.U32 R7, R0, R10, RZ ;  /* 0x0000000a00077219 */ /* 0x000fe200000006ff */
[----:B------:R1:W-:Y:S04]  /*3420*/  STS [UR6+0x150], R9 ;  /* 0x00015009ff007988 */ /* 0x0003e80008000806 */
[----:B------:R1:W-:Y:S04]  /*3430*/  STAS [R4.64], R10 ;  /* 0x0000000a04007dbd */ /* 0x0003e8000c0008ff */
[----:B------:R1:W-:Y:S04]  /*3440*/  ATOMS.OR RZ, [UR5+0x14], R8 ;  /* 0x00001408ffff798c */ /* 0x0003e8000b000005 */
[----:B------:R1:W-:Y:S04]  /*3450*/  ATOMS.OR RZ, [UR5+0x18], R7 ;  /* 0x00001807ffff798c */ /* 0x0003e8000b000005 */
[----:B------:R1:W-:Y:S02]  /*3460*/  ATOMS.XOR RZ, [UR5+0x10], R0 ;  /* 0x00001000ffff798c */ /* 0x0003e4000b800005 */
.L_x_59:
[----:B------:R-:W-:Y:S05]  /*3470*/  BSYNC B0 ;  /* 0x0000000000007941 */ /* 0x000fea0003800000 */
.L_x_58:
[----:B------:R-:W-:Y:S05]  /*3480*/  BRA.U UP1, `(.L_x_64) ;  /* 0x00000001016c7547 */ /* 0x000fea000b800000 */
[----:B------:R-:W-:-:S03]  /*3490*/  UMOV UR4, 0xffffffff ;  /* 0xffffffff00047882 */ /* 0x000fc60000000000 */
[----:B------:R-:W-:Y:S05]  /*34a0*/  BRA.DIV UR4, `(.L_x_65) ;  /* 0x0000007204087947 */ /* 0x000fea000b800000 */
[----:B------:R-:W-:-:S13]  /*34b0*/  ELECT P6, URZ, PT ;  /* 0x0000000000ff782f */ /* 0x000fda00038c0000 */
.L_x_163:
[----:B------:R-:W-:Y:S05]  /*34c0*/  @!P6 BRA `(.L_x_64) ;  /* 0x00000000005ce947 */ /* 0x000fea0003800000 */
[----:B-1----:R-:W1:Y:S02]  /*34d0*/  LDS R4, [UR5+0x10] ;  /* 0x00001005ff047984 */ /* 0x002e640008000800 */
[----:B-1----:R-:W-:-:S04]  /*34e0*/  SHF.L.U32 R4, R4, 0x1f, RZ ;  /* 0x0000001f04047819 */ /* 0x002fc800000006ff */
[----:B------:R-:W1:Y:S02]  /*34f0*/  SYNCS.PHASECHK.TRANS64.TRYWAIT P0, [UR5+0x8], R4 ;  /* 0x00000804ff0075a7 */ /* 0x000e640008001105 */
[----:B-1----:R-:W-:Y:S05]  /*3500*/  @P0 BRA `(.L_x_66) ;  /* 0x0000000000080947 */ /* 0x002fea0003800000 */
[----:B------:R-:W1:Y:S02]  /*3510*/  SYNCS.PHASECHK.TRANS64.TRYWAIT P0, [UR5+0x8], R4 ;  /* 0x00000804ff0075a7 */ /* 0x000e640008001105 */
[----:B-1----:R-:W-:Y:S05]  /*3520*/  @!P0 BRA `(.L_x_67) ;  /* 0x0000007000088947 */ /* 0x002fea0003800000 */
.L_x_66:
[----:B------:R-:W2:Y:S01]  /*3530*/  LDS R6, [UR6+0x150] ;  /* 0x00015006ff067984 */ /* 0x000ea20008000800 */
[----:B-1----:R-:W-:Y:S02]  /*3540*/  HFMA2 R0, -RZ, RZ, 0, 5.9604644775390625e-08 ;  /* 0x00000001ff007431 */ /* 0x002fe400000001ff */
[----:B------:R-:W-:Y:S01]  /*3550*/  IMAD.MOV.U32 R4, RZ, RZ, 0xffff ;  /* 0x0000ffffff047424 */ /* 0x000fe200078e00ff */
[----:B------:R-:W-:Y:S01]  /*3560*/  UPRMT UR4, UR48, 0x654, UR7 ;  /* 0x0000065430047896 */ /* 0x000fe20008000007 */
[----:B--2---:R-:W-:-:S03]  /*3570*/  IMAD.SHL.U32 R5, R6, 0x20, RZ ;  /* 0x0000002006057824 */ /* 0x004fc600078e00ff */
[-C--:B------:R-:W-:Y:S02]  /*3580*/  SHF.L.U32 R4, R4, R6.reuse, RZ ;  /* 0x0000000604047219 */ /* 0x080fe400000006ff */
[----:B------:R-:W-:Y:S01]  /*3590*/  SHF.L.U32 R6, R0, R6, RZ ;  /* 0x0000000600067219 */ /* 0x000fe200000006ff */
[----:B------:R2:W-:Y:S04]  /*35a0*/  STS [UR6+0x150], R5 ;  /* 0x00015005ff007988 */ /* 0x0005e80008000806 */
[----:B------:R2:W-:Y:S04]  /*35b0*/  ATOMS.OR RZ, [UR5+0x14], R4 ;  /* 0x00001404ffff798c */ /* 0x0005e8000b000005 */
[----:B------:R2:W-:Y:S01]  /*35c0*/  ATOMS.OR RZ, [UR5+0x18], R6 ;  /* 0x00001806ffff798c */ /* 0x0005e2000b000005 */
[----:B------:R-:W-:Y:S03]  /*35d0*/  SYNCS.ARRIVE.TRANS64.RED.A1T0 RZ, [UR4], RZ ;  /* 0x000000ffffff79a7 */ /* 0x000fe60008100404 */
[----:B------:R2:W-:Y:S01]  /*35e0*/  ATOMS.XOR RZ, [UR5+0x10], R0 ;  /* 0x00001000ffff798c */ /* 0x0005e2000b800005 */
[----:B------:R-:W-:Y:S05]  /*35f0*/  BRA `(.L_x_64) ;  /* 0x0000000000107947 */ /* 0x000fea0003800000 */
.L_x_57:
[----:B------:R-:W-:Y:S02]  /*3600*/  MOV R0, 0xffffffff ;  /* 0xffffffff00007802 */ /* 0x000fe40000000f00 */
[----:B------:R-:W-:-:S03]  /*3610*/  MOV R4, 0x3640 ;  /* 0x0000364000047802 */ /* 0x000fc60000000f00 */
[----:B------:R1:W-:Y:S04]  /*3620*/  STS [UR6+0x150], R0 ;  /* 0x00015000ff007988 */ /* 0x0003e80008000806 */
[----:B-1---5:R-:W-:Y:S05]  /*3630*/  CALL.REL.NOINC `($__internal_1_$__cuda_sm10x_tcgen05_guardrail_trap_phase_invalid_during_alloc) ;  /* 0x0000007400d87944 */ /* 0x022fea0003c00000 */
.L_x_64:
[----:B------:R-:W-:Y:S05]  /*3640*/  WARPSYNC.ALL ;  /* 0x0000000000007948 */ /* 0x000fea0003800000 */
[----:B------:R-:W3:Y:S01]  /*3650*/  S2UR UR4, SR_CgaCtaId ;  /* 0x00000000000479c3 */ /* 0x000ee20000008800 */
[----:B------:R-:W-:Y:S01]  /*3660*/  UMOV UR26, 0x400 ;  /* 0x00000400001a7882 */ /* 0x000fe20000000000 */
[----:B------:R-:W-:-:S06]  /*3670*/  NOP ;  /* 0x0000000000007918 */ /* 0x000fcc0000000000 */
[----:B------:R-:W-:Y:S06]  /*3680*/  BAR.ARV 0x6, 0xa0 ;  /* 0x0182800000007b1d */ /* 0x000fec0000002000 */
[----:B------:R-:W4:Y:S01]  /*3690*/  LDCU UR6, c[0x0][0x38c] ;  /* 0x00007180ff0677ac */ /* 0x000f220008000800 */
[----:B------:R-:W-:Y:S01]  /*36a0*/  LOP3.LUT R3, R3, 0xffff, RZ, 0xc0, !PT ;  /* 0x0000ffff03037812 */ /* 0x000fe200078ec0ff */
[----:B-1----:R-:W-:Y:S01]  /*36b0*/  IMAD.MOV.U32 R9, RZ, RZ, 0x1 ;  /* 0x00000001ff097424 */ /* 0x002fe200078e00ff */
[----:B------:R-:W-:Y:S01]  /*36c0*/  LOP3.LUT R2, R2, 0xffff, RZ, 0xc0, !PT ;  /* 0x0000ffff02027812 */ /* 0x000fe200078ec0ff */
[----:B------:R-:W-:Y:S01]  /*36d0*/  IMAD.MOV.U32 R8, RZ, RZ, RZ ;  /* 0x000000ffff087224 */ /* 0x000fe200078e00ff */
[----:B------:R-:W-:Y:S01]  /*36e0*/  R2UR UR28, R3 ;  /* 0x00000000031c72ca */ /* 0x000fe200000e0000 */
[----:B------:R-:W-:Y:S01]  /*36f0*/  UMOV UR32, URZ ;  /* 0x000000ff00207c82 */ /* 0x000fe20008000000 */
[----:B------:R-:W-:-:S02]  /*3700*/  R2UR UR42, R2 ;  /* 0x00000000022a72ca */ /* 0x000fc400000e0000 */
[----:B------:R-:W-:Y:S01]  /*3710*/  CS2R R2, SRZ ;  /* 0x0000000000027805 */ /* 0x000fe2000001ff00 */
[----:B------:R-:W-:Y:S01]  /*3720*/  UMOV UR23, URZ ;  /* 0x000000ff00177c82 */ /* 0x000fe20008000000 */
[----:B---3--:R-:W-:Y:S01]  /*3730*/  ULEA UR26, UR4, UR26, 0x18 ;  /* 0x0000001a041a7291 */ /* 0x008fe2000f8ec0ff */
[----:B------:R-:W-:Y:S01]  /*3740*/  UMOV UR22, URZ ;  /* 0x000000ff00167c82 */ /* 0x000fe20008000000 */
[----:B------:R-:W-:Y:S02]  /*3750*/  UISETP.NE.AND UP3, UPT, UR47, URZ, UPT ;  /* 0x000000ff2f00728c */ /* 0x000fe4000bf65270 */
[----:B------:R-:W-:Y:S02]  /*3760*/  UIADD3 UR5, UPT, UPT, UR26, 0x6300, URZ ;  /* 0x000063001a057890 */ /* 0x000fe4000fffe0ff */
[----:B------:R-:W-:-:S03]  /*3770*/  UIADD3 UR4, UPT, UPT, UR26, 0x10300, URZ ;  /* 0x000103001a047890 */ /* 0x000fc6000fffe0ff */
[----:B--2---:R-:W1:Y:S01]  /*3780*/  LDS R0, [UR26+0x150] ;  /* 0x0001501aff007984 */ /* 0x004e620008000800 */
[----:B----4-:R-:W-:Y:S02]  /*3790*/  UIADD3 UR6, UPT, UPT, UR6, 0x7f, URZ ;  /* 0x0000007f06067890 */ /* 0x010fe4000fffe0ff */
[----:B------:R-:W-:Y:S02]  /*37a0*/  USHF.R.U32.HI UR5, URZ, 0x4, UR5 ;  /* 0x00000004ff057899 */ /* 0x000fe40008011605 */
[----:B------:R-:W-:Y:S02]  /*37b0*/  USHF.R.S32.HI UR33, URZ, 0x1f, UR6 ;  /* 0x0000001fff217899 */ /* 0x000fe40008011406 */
[----:B------:R-:W-:Y:S02]  /*37c0*/  USHF.R.U32.HI UR4, URZ, 0x4, UR4 ;  /* 0x00000004ff047899 */ /* 0x000fe40008011604 */
[----:B------:R-:W-:Y:S02]  /*37d0*/  ULEA.HI UR33, UR33, UR6, URZ, 0x7 ;  /* 0x0000000621217291 */ /* 0x000fe4000f8f38ff */
[----:B------:R-:W-:-:S02]  /*37e0*/  ULOP3.LUT UR5, UR5, 0x3fff, URZ, 0xc0, !UPT ;  /* 0x00003fff05057892 */ /* 0x000fc4000f8ec0ff */
[----:B------:R-:W-:Y:S02]  /*37f0*/  USHF.R.S32.HI UR33, URZ, 0x7, UR33 ;  /* 0x00000007ff217899 */ /* 0x000fe40008011421 */
[----:B------:R-:W-:Y:S02]  /*3800*/  ULOP3.LUT UR30, UR4, 0x3fff, URZ, 0xc0, !UPT ;  /* 0x00003fff041e7892 */ /* 0x000fe4000f8ec0ff */
[----:B------:R-:W-:Y:S01]  /*3810*/  UISETP.LT.AND UP0, UPT, UR33, 0x1, UPT ;  /* 0x000000012100788c */ /* 0x000fe2000bf01270 */
[----:B------:R-:W-:Y:S01]  /*3820*/  UMOV UR40, 0x0 ;  /* 0x0000000000287882 */ /* 0x000fe20000000000 */
[----:B------:R-:W-:Y:S01]  /*3830*/  UMOV UR41, 0x84004a0 ;  /* 0x084004a000297882 */ /* 0x000fe20000000000 */
[----:B------:R-:W-:Y:S02]  /*3840*/  ULOP3.LUT UR29, UR5, 0x10000, URZ, 0xfc, !UPT ;  /* 0x00010000051d7892 */ /* 0x000fe4000f8efcff */
[----:B------:R-:W-:Y:S02]  /*3850*/  ULOP3.LUT UR30, UR30, 0x10000, URZ, 0xfc, !UPT ;  /* 0x000100001e1e7892 */ /* 0x000fe4000f8efcff */
[----:B------:R-:W-:Y:S01]  /*3860*/  USEL UR43, UR33, 0x1, !UP0 ;  /* 0x00000001212b7887 */ /* 0x000fe2000c000000 */
[----:B------:R-:W-:Y:S01]  /*3870*/  UMOV UR38, 0x0 ;  /* 0x0000000000267882 */ /* 0x000fe20000000000 */
[----:B------:R-:W-:Y:S01]  /*3880*/  UMOV UR39, 0x84004a0 ;  /* 0x084004a000277882 */ /* 0x000fe20000000000 */
[----:B------:R-:W-:Y:S01]  /*3890*/  UMOV UR36, 0x0 ;  /* 0x0000000000247882 */ /* 0x000fe20000000000 */
[----:B------:R-:W-:Y:S01]  /*38a0*/  UMOV UR37, 0x84004a0 ;  /* 0x084004a000257882 */ /* 0x000fe20000000000 */
[----:B------:R-:W-:Y:S01]  /*38b0*/  UMOV UR34, 0x0 ;  /* 0x0000000000227882 */ /* 0x000fe20000000000 */
[----:B------:R-:W-:Y:S01]  /*38c0*/  UMOV UR35, 0x84004a0 ;  /* 0x084004a000237882 */ /* 0x000fe20000000000 */
[----:B-1----:R-:W-:-:S15]  /*38d0*/  R2UR UR44, R0 ;  /* 0x00000000002c72ca */ /* 0x002fde00000e0000 */
.L_x_75:
[C---:B------:R-:W-:Y:S02]  /*38e0*/  LEA R0, R8.reuse, UR26, 0x3 ;  /* 0x0000001a08007c11 */ /* 0x040fe4000f8e18ff */
[----:B------:R-:W-:Y:S02]  /*38f0*/  SHF.L.U32 R4, R3, 0x1f, RZ ;  /* 0x0000001f03047819 */ /* 0x000fe400000006ff */
[----:B------:R-:W-:Y:S02]  /*3900*/  LEA R5, R8, UR26, 0x4 ;  /* 0x0000001a08057c11 */ /* 0x000fe4000f8e20ff */
[----:B------:R-:W1:Y:S02]  /*3910*/  SYNCS.PHASECHK.TRANS64.TRYWAIT P0, [R0+URZ+0xa0], R4 ;  /* 0x0000a004000075a7 */ /* 0x000e6400080011ff */
[----:B-1-3--:R-:W-:Y:S05]  /*3920*/  @!P0 BRA `(.L_x_68) ;  /* 0x0000006c00208947 */ /* 0x00afea0003800000 */
.L_x_164:
[----:B-1----:R-:W1:Y:S01]  /*3930*/  LDS.128 R4, [R5+0x130] ;  /* 0x0001300005047984 */ /* 0x002e620000000c00 */
[----:B------:R-:W-:Y:S02]  /*3940*/  VIADD R0, R0, 0xb0 ;  /* 0x000000b000007836 */ /* 0x000fe40000000000 */
[----:B------:R-:W-:Y:S01]  /*3950*/  VIADD R8, R8, 0x1 ;  /* 0x0000000108087836 */ /* 0x000fe20000000000 */
[----:B------:R-:W-:Y:S01]  /*3960*/  @!PT LDS RZ, [RZ] ;  /* 0x00000000fffff984 */ /* 0x000fe20000000800 */
[----:B------:R-:W-:Y:S01]  /*3970*/  @!PT LDS RZ, [RZ] ;  /* 0x00000000fffff984 */ /* 0x000fe20000000800 */
[----:B------:R-:W-:Y:S01]  /*3980*/  @!PT LDS RZ, [RZ] ;  /* 0x00000000fffff984 */ /* 0x000fe20000000800 */
[----:B------:R-:W-:Y:S01]  /*3990*/  @!PT LDS RZ, [RZ] ;  /* 0x00000000fffff984 */ /* 0x000fe20000000800 */
[----:B------:R2:W-:Y:S06]  /*39a0*/  MEMBAR.ALL.CTA ;  /* 0x0000000000007992 */ /* 0x0005ec0000008000 */
[----:B--2---:R-:W2:Y:S01]  /*39b0*/  FENCE.VIEW.ASYNC.S ;  /* 0x00000000000073c6 */ /* 0x004ea20000000000 */
[----:B------:R-:W-:-:S04]  /*39c0*/  PRMT R0, RZ, 0x654, R0 ;  /* 0x00000654ff007816 */ /* 0x000fc80000000000 */
[----:B--2---:R2:W-:Y:S01]  /*39d0*/  SYNCS.ARRIVE.TRANS64.RED.A1T0 RZ, [R0+URZ], RZ ;  /* 0x000000ff00ff79a7 */ /* 0x0045e200081004ff */
[----:B-1----:R-:W-:Y:S01]  /*39e0*/  LOP3.LUT P1, RZ, R6, 0x1, RZ, 0xc0, !PT ;  /* 0x0000000106ff7812 */ /* 0x002fe2000782c0ff */
[----:B--2---:R-:W-:-:S12]  /*39f0*/  BRA.U UP3, `(.L_x_69) ;  /* 0x0000000503087547 */ /* 0x004fd8000b800000 */
[----:B------:R-:W1:Y:S01]  /*3a00*/  LDCU UR4, c[0x0][0x38c] ;  /* 0x00007180ff0477ac */ /* 0x000e620008000800 */
[----:B------:R-:W-:Y:S02]  /*3a10*/  PLOP3.LUT P2, PT, PT, PT, PT, 0x80, 0x8 ;  /* 0x000000000008781c */ /* 0x000fe40003f4f070 */
[----:B------:R-:W-:Y:S01]  /*3a20*/  SHF.L.U32 R4, R9, 0x1f, RZ ;  /* 0x0000001f09047819 */ /* 0x000fe200000006ff */
[----:B------:R-:W-:Y:S02]  /*3a30*/  ULEA UR31, UR32, UR26, 0x3 ;  /* 0x0000001a201f7291 */ /* 0x000fe4000f8e18ff */
[----:B------:R-:W-:Y:S02]  /*3a40*/  ULEA UR11, UR32, UR44, 0x7 ;  /* 0x0000002c200b7291 */ /* 0x000fe4000f8e38ff */
[----:B-1----:R-:W-:-:S06]  /*3a50*/  UISETP.GE.AND UP0, UPT, UR4, 0x1, UPT ;  /* 0x000000010400788c */ /* 0x002fcc000bf06270 */
[----:B------:R-:W-:-:S05]  /*3a60*/  PLOP3.LUT P0, PT, PT, PT, UP0, 0x80, 0x8 ;  /* 0x000000000008781c */ /* 0x000fca0003f0f008 */
[----:B------:R-:W-:-:S08]  /*3a70*/  @UP0 ULEA UR4, UR23, UR26, 0x3 ;  /* 0x0000001a17040291 */ /* 0x000fd0000f8e18ff */
[----:B------:R-:W-:-:S04]  /*3a80*/  @P0 SHF.L.U32 R0, R2, 0x1f, RZ ;  /* 0x0000001f02000819 */ /* 0x000fc800000006ff */
[----:B------:R1:W2:Y:S01]  /*3a90*/  @P0 SYNCS.PHASECHK.TRANS64.TRYWAIT P2, [UR4], R0 ;  /* 0x00000000ff0005a7 */ /* 0x0002a20008041104 */
[----:B------:R-:W3:Y:S02]  /*3aa0*/  SYNCS.PHASECHK.TRANS64.TRYWAIT P0, [UR31+0xe0], R4 ;  /* 0x0000e004ff0075a7 */ /* 0x000ee4000800111f */
[----:B-123--:R-:W-:Y:S05]  /*3ab0*/  @!P0 BRA `(.L_x_70) ;  /* 0x0000006800d08947 */ /* 0x00efea0003800000 */
.L_x_166:
[----:B------:R-:W-:Y:S01]  /*3ac0*/  UMOV UR27, UR22 ;  /* 0x00000016001b7c82 */ /* 0x000fe20008000000 */
[----:B------:R-:W-:Y:S05]  /*3ad0*/  BRA.U !UP0, `(.L_x_71) ;  /* 0x0000000108c07547 */ /* 0x000fea000b800000 */
[----:B------:R-:W-:Y:S02]  /*3ae0*/  UIADD3 UR27, UPT, UPT, UR43, UR22, URZ ;  /* 0x000000162b1b7290 */ /* 0x000fe4000fffe0ff */
[----:B------:R-:W-:Y:S01]  /*3af0*/  UPLOP3.LUT UP2, UPT, UPT, UPT, UPT, 0x40, 0x4 ;  /* 0x000000000004789c */ /* 0x000fe20003f4e870 */
[----:B------:R-:W-:Y:S01]  /*3b00*/  UMOV UR24, UR33 ;  /* 0x0000002100187c82 */ /* 0x000fe20008000000 */
[----:B------:R-:W-:-:S09]  /*3b10*/  UMOV UR10, UR23 ;  /* 0x00000017000a7c82 */ /* 0x000fd20008000000 */
.L_x_74:
[----:B--2---:R-:W-:Y:S01]  /*3b20*/  ULEA UR5, UR10, UR26, 0x3 ;  /* 0x0000001a0a057291 */ /* 0x004fe2000f8e18ff */
[----:B---3--:R-:W-:Y:S11]  /*3b30*/  @P2 BRA `(.L_x_72) ;  /* 0x00000000000c2947 */ /* 0x008ff60003800000 */
[----:B-1----:R-:W-:Y:S04]  /*3b40*/  SHF.L.U32 R4, R2, 0x1f, RZ ;  /* 0x0000001f02047819 */ /* 0x002fe800000006ff */
[----:B------:R-:W1:Y:S02]  /*3b50*/  SYNCS.PHASECHK.TRANS64.TRYWAIT P0, [UR5], R4 ;  /* 0x00000004ff0075a7 */ /* 0x000e640008001105 */
[----:B-1----:R-:W-:Y:S05]  /*3b60*/  @!P0 BRA `(.L_x_73) ;  /* 0x0000006800bc8947 */ /* 0x002fea0003800000 */
.L_x_72:
[----:B------:R-:W-:Y:S01]  /*3b70*/  UISETP.NE.AND UP0, UPT, UR24, 0x1, UPT ;  /* 0x000000011800788c */ /* 0x000fe2000bf05270 */
[----:B------:R-:W-:Y:S01]  /*3b80*/  PLOP3.LUT P2, PT, PT, PT, PT, 0x80, 0x8 ;  /* 0x000000000008781c */ /* 0x000fe20003f4f070 */
[----:B------:R-:W-:Y:S02]  /*3b90*/  UIADD3 UR4, UPT, UPT, UR10, 0x1, URZ ;  /* 0x000000010a047890 */ /* 0x000fe4000fffe0ff */
[----:B------:R-:W-:Y:S02]  /*3ba0*/  UIADD3 UR25, UPT, UPT, UR5, 0x28, URZ ;  /* 0x0000002805197890 */ /* 0x000fe4000fffe0ff */
[----:B------:R-:W-:Y:S01]  /*3bb0*/  UISETP.NE.AND UP1, UPT, UR4, 0x5, UPT ;  /* 0x000000050400788c */ /* 0x000fe2000bf25270 */
[----:B------:R-:W-:Y:S01]  /*3bc0*/  PLOP3.LUT P0, PT, PT, PT, UP0, 0x80, 0x8 ;  /* 0x000000000008781c */ /* 0x000fe20003f0f008 */
[----:B------:R-:W-:Y:S02]  /*3bd0*/  UIADD3 UR22, UPT, UPT, UR22, 0x1, URZ ;  /* 0x0000000116167890 */ /* 0x000fe4000fffe0ff */
[----:B------:R-:W-:Y:S02]  /*3be0*/  USEL UR6, URZ, 0x1, UP1 ;  /* 0x00000001ff067887 */ /* 0x000fe40008800000 */
[----:B------:R-:W-:Y:S02]  /*3bf0*/  USEL UR23, UR4, URZ, UP1 ;  /* 0x000000ff04177287 */ /* 0x000fe40008800000 */
[----:B------:R-:W-:Y:S02]  /*3c00*/  UIADD3 UR24, UPT, UPT, UR24, -0x1, URZ ;  /* 0xffffffff18187890 */ /* 0x000fe4000fffe0ff */
[----:B------:R-:W-:Y:S01]  /*3c10*/  @UP0 ULEA UR4, UR23, UR26, 0x3 ;  /* 0x0000001a17040291 */ /* 0x000fe2000f8e18ff */
[----:B------:R-:W-:Y:S01]  /*3c20*/  LOP3.LUT R2, R2, UR6, RZ, 0x3c, !PT ;  /* 0x0000000602027c12 */ /* 0x000fe2000f8e3cff */
[----:B------:R-:W-:Y:S02]  /*3c30*/  ULEA UR6, UR10, UR30, 0xa ;  /* 0x0000001e0a067291 */ /* 0x000fe4000f8e50ff */
[----:B------:R-:W-:Y:S01]  /*3c40*/  UISETP.NE.AND UP0, UPT, UR22, UR27, UPT ;  /* 0x0000001b1600728c */ /* 0x000fe2000bf05270 */
[----:B-1----:R-:W-:Y:S01]  /*3c50*/  @P0 SHF.L.U32 R0, R2, 0x1f, RZ ;  /* 0x0000001f02000819 */ /* 0x002fe200000006ff */
[----:B------:R-:W-:Y:S02]  /*3c60*/  UIADD3 UR20, UPT, UPT, UR6, 0x2, URZ ;  /* 0x0000000206147890 */ /* 0x000fe4000fffe0ff */
[----:B------:R-:W-:Y:S01]  /*3c70*/  UIADD3 UR16, UPT, UPT, UR6, 0x4, URZ ;  /* 0x0000000406107890 */ /* 0x000fe2000fffe0ff */
[----:B------:R2:W3:Y:S01]  /*3c80*/  @P0 SYNCS.PHASECHK.TRANS64.TRYWAIT P2, [UR4], R0 ;  /* 0x00000000ff0005a7 */ /* 0x0004e20008041104 */
[----:B------:R-:W-:Y:S02]  /*3c90*/  ULEA UR4, UR10, UR29, 0x9 ;  /* 0x0000001d0a047291 */ /* 0x000fe4000f8e48ff */
[----:B------:R-:W-:Y:S02]  /*3ca0*/  UIADD3 UR12, UPT, UPT, UR6, 0x6, URZ ;  /* 0x00000006060c7890 */ /* 0x000fe4000fffe0ff */
[----:B------:R-:W-:Y:S02]  /*3cb0*/  UIADD3 UR18, UPT, UPT, UR4, 0x2, URZ ;  /* 0x0000000204127890 */ /* 0x000fe4000fffe0ff */
[----:B------:R-:W-:Y:S02]  /*3cc0*/  UIADD3 UR14, UPT, UPT, UR4, 0x4, URZ ;  /* 0x00000004040e7890 */ /* 0x000fe4000fffe0ff */
[----:B------:R-:W-:Y:S01]  /*3cd0*/  UIADD3 UR8, UPT, UPT, UR4, 0x6, URZ ;  /* 0x0000000604087890 */ /* 0x000fe2000fffe0ff */
[----:B------:R-:W-:Y:S01]  /*3ce0*/  UMOV UR7, 0x40004040 ;  /* 0x4000404000077882 */ /* 0x000fe20000000000 */
[----:B------:R-:W-:Y:S01]  /*3cf0*/  UMOV UR5, 0x40004040 ;  /* 0x4000404000057882 */ /* 0x000fe20000000000 */
[----:B------:R-:W-:Y:S01]  /*3d00*/  UMOV UR21, 0x40004040 ;  /* 0x4000404000157882 */ /* 0x000fe20000000000 */
[----:B------:R2:W-:Y:S01]  /*3d10*/  UTCIMMA.2CTA gdesc[UR4], gdesc[UR6], tmem[UR11], tmem[UR40], idesc[UR41], UP2 ;  /* 0x00ff2806040075ea */ /* 0x0005e2000920010b */
[----:B------:R-:W-:Y:S01]  /*3d20*/  UPLOP3.LUT UP2, UPT, UPT, UPT, UPT, 0x80, 0x8 ;  /* 0x000000000008789c */ /* 0x000fe20003f4f070 */
[----:B------:R-:W-:Y:S01]  /*3d30*/  UMOV UR19, 0x40004040 ;  /* 0x4000404000137882 */ /* 0x000fe20000000000 */
[----:B------:R-:W-:Y:S01]  /*3d40*/  UMOV UR17, 0x40004040 ;  /* 0x4000404000117882 */ /* 0x000fe20000000000 */
[----:B------:R2:W-:Y:S01]  /*3d50*/  UTCIMMA.2CTA gdesc[UR18], gdesc[UR20], tmem[UR11], tmem[UR38], idesc[UR39], UPT ;  /* 0x00ff2614120075ea */ /* 0x0005e2000ba0010b */
[----:B------:R-:W-:Y:S01]  /*3d60*/  UMOV UR15, 0x40004040 ;  /* 0x40004040000f7882 */ /* 0x000fe20000000000 */
[----:B------:R-:W-:Y:S01]  /*3d70*/  UMOV UR13, 0x40004040 ;  /* 0x40004040000d7882 */ /* 0x000fe20000000000 */
[----:B------:R-:W-:Y:S01]  /*3d80*/  UMOV UR9, 0x40004040 ;  /* 0x4000404000097882 */ /* 0x000fe20000000000 */
[----:B------:R2:W-:Y:S01]  /*3d90*/  UTCIMMA.2CTA gdesc[UR14], gdesc[UR16], tmem[UR11], tmem[UR36], idesc[UR37], UPT ;  /* 0x00ff24100e0075ea */ /* 0x0005e2000ba0010b */
[----:B------:R2:W-:Y:S01]  /*3da0*/  UTCIMMA.2CTA gdesc[UR8], gdesc[UR12], tmem[UR11], tmem[UR34], idesc[UR35], UPT ;  /* 0x00ff220c080075ea */ /* 0x0005e2000ba0010b */
[----:B------:R2:W-:Y:S01]  /*3db0*/  UTCBAR.2CTA.MULTICAST [UR25], URZ, UR28 ;  /* 0x000000ff190073e9 */ /* 0x0005e2000820081c */
[----:B------:R-:W-:Y:S01]  /*3dc0*/  UMOV UR10, UR23 ;  /* 0x00000017000a7c82 */ /* 0x000fe20008000000 */
[----:B------:R-:W-:Y:S05]  /*3dd0*/  BRA.U UP0, `(.L_x_74) ;  /* 0xfffffffd00507547 */ /* 0x000fea000b83ffff */
.L_x_71:
[----:B--2---:R-:W-:Y:S01]  /*3de0*/  UIADD3 UR4, UPT, UPT, UR31, 0xc0, URZ ;  /* 0x000000c01f047890 */ /* 0x004fe2000fffe0ff */
[----:B------:R-:W-:-:S08]  /*3df0*/  UMOV UR22, UR27 ;  /* 0x0000001b00167c82 */ /* 0x000fd00008000000 */
[----:B------:R2:W-:Y:S01]  /*3e00*/  UTCBAR.2CTA.MULTICAST [UR4], URZ, UR42 ;  /* 0x000000ff040073e9 */ /* 0x0005e2000820082a */
[----:B------:R-:W-:Y:S02]  /*3e10*/  NOP ;  /* 0x0000000000007918 */ /* 0x000fe40000000000 */
.L_x_69:
[----:B--2---:R-:W-:Y:S01]  /*3e20*/  UIADD3 UR4, UPT, UPT, UR32, 0x1, URZ ;  /* 0x0000000120047890 */ /* 0x004fe2000fffe0ff */
[----:B------:R-:W-:-:S03]  /*3e30*/  ISETP.NE.AND P0, PT, R8, 0x2, PT ;  /* 0x000000020800780c */ /* 0x000fc60003f05270 */
[----:B------:R-:W-:Y:S01]  /*3e40*/  UISETP.NE.AND UP0, UPT, UR4, 0x4, UPT ;  /* 0x000000040400788c */ /* 0x000fe2000bf05270 */
[----:B-1----:R-:W-:Y:S02]  /*3e50*/  SEL R0, RZ, 0x1, P0 ;  /* 0x00000001ff007807 */ /* 0x002fe40000000000 */
[----:B------:R-:W-:Y:S01]  /*3e60*/  SEL R8, R8, RZ, P0 ;  /* 0x000000ff08087207 */ /* 0x000fe20000000000 */
[----:B------:R-:W-:Y:S01]  /*3e70*/  USEL UR5, URZ, 0x1, UP0 ;  /* 0x00000001ff057887 */ /* 0x000fe20008000000 */
[----:B------:R-:W-:Y:S01]  /*3e80*/  LOP3.LUT R3, R3, R0, RZ, 0x3c, !PT ;  /* 0x0000000003037212 */ /* 0x000fe200078e3cff */
[----:B------:R-:W-:-:S04]  /*3e90*/  USEL UR32, UR4, URZ, UP0 ;  /* 0x000000ff04207287 */ /* 0x000fc80008000000 */
[----:B------:R-:W-:Y:S01]  /*3ea0*/  LOP3.LUT R9, R9, UR5, RZ, 0x3c, !PT ;  /* 0x0000000509097c12 */ /* 0x000fe2000f8e3cff */
[----:B------:R-:W-:Y:S07]  /*3eb0*/  @P1 BRA `(.L_x_75) ;  /* 0xfffffff800881947 */ /* 0x000fee000383ffff */
[----:B------:R-:W1:Y:S01]  /*3ec0*/  S2UR UR8, SR_CgaCtaId ;  /* 0x00000000000879c3 */ /* 0x000e620000008800 */
[----:B------:R-:W-:Y:S01]  /*3ed0*/  ELECT P0, URZ, PT ;  /* 0x0000000000ff782f */ /* 0x000fe20003800000 */
[----:B------:R-:W-:Y:S01]  /*3ee0*/  HFMA2 R0, -RZ, RZ, 0, 5.9604644775390625e-08 ;  /* 0x00000001ff007431 */ /* 0x000fe200000001ff */
[----:B------:R-:W-:-:S05]  /*3ef0*/  UMOV UR4, 0x40 ;  /* 0x0000004000047882 */ /* 0x000fca0000000000 */
[----:B------:R-:W-:Y:S01]  /*3f00*/  UVIRTCOUNT.DEALLOC.SMPOOL 0x80 ;  /* 0x000000800000784c */ /* 0x000fe20000000000 */
[----:B------:R-:W-:Y:S02]  /*3f10*/  UISETP.NE.AND UP1, UPT, UR47, URZ, UPT ;  /* 0x000000ff2f00728c */ /* 0x000fe4000bf25270 */
[----:B-1----:R-:W-:-:S09]  /*3f20*/  ULEA UR8, UR8, UR4, 0x18 ;  /* 0x0000000408087291 */ /* 0x002fd2000f8ec0ff */
[----:B------:R1:W-:Y:S01]  /*3f30*/  @P0 STS.U8 [UR8+0x1c], R0 ;  /* 0x00001c00ff000988 */ /* 0x0003e20008000008 */
[----:B------:R-:W-:Y:S05]  /*3f40*/  BRA.U UP1, `(.L_x_76) ;  /* 0x0000000101a07547 */ /* 0x000fea000b800000 */
[----:B------:R-:W-:Y:S01]  /*3f50*/  UIADD3 UR7, UPT, UPT, UR26, 0xe0, URZ ;  /* 0x000000e01a077890 */ /* 0x000fe2000fffe0ff */
[----:B------:R-:W-:-:S03]  /*3f60*/  SHF.L.U32 R2, R9, 0x1f, RZ ;  /* 0x0000001f09027819 */ /* 0x000fc600000006ff */
[----:B------:R-:W-:-:S09]  /*3f70*/  ULEA UR4, UR32, UR7, 0x3 ;  /* 0x0000000720047291 */ /* 0x000fd2000f8e18ff */
[----:B------:R-:W2:Y:S02]  /*3f80*/  SYNCS.PHASECHK.TRANS64.TRYWAIT P0, [UR4], R2 ;  /* 0x00000002ff0075a7 */ /* 0x000ea40008001104 */
[----:B--2---:R-:W-:Y:S05]  /*3f90*/  @!P0 BRA `(.L_x_77) ;  /* 0x0000006400c88947 */ /* 0x004fea0003800000 */
.L_x_169:
        /* <DEDUP_REMOVED lines=9> */
.L_x_171:
        /* <DEDUP_REMOVED lines=9> */
.L_x_173:
[----:B------:R-:W-:-:S04]  /*40c0*/  UIADD3 UR4, UPT, UPT, UR4, 0x1, URZ ;  /* 0x0000000104047890 */ /* 0x000fc8000fffe0ff */
[----:B------:R-:W-:-:S04]  /*40d0*/  UISETP.NE.AND UP0, UPT, UR4, 0x4, UPT ;  /* 0x000000040400788c */ /* 0x000fc8000bf05270 */
[----:B------:R-:W-:Y:S02]  /*40e0*/  USEL UR5, URZ, 0x1, UP0 ;  /* 0x00000001ff057887 */ /* 0x000fe40008000000 */
[----:B------:R-:W-:-:S04]  /*40f0*/  USEL UR4, UR4, URZ, UP0 ;  /* 0x000000ff04047287 */ /* 0x000fc80008000000 */
[----:B------:R-:W-:Y:S01]  /*4100*/  ULEA UR4, UR4, UR7, 0x3 ;  /* 0x0000000704047291 */ /* 0x000fe2000f8e18ff */
[----:B------:R-:W-:-:S04]  /*4110*/  LOP3.LUT R2, R2, UR5, RZ, 0x3c, !PT ;  /* 0x0000000502027c12 */ /* 0x000fc8000f8e3cff */
[----:B------:R-:W-:Y:S01]  /*4120*/  SHF.L.U32 R2, R2, 0x1f, RZ ;  /* 0x0000001f02027819 */ /* 0x000fe200000006ff */
[----:B-1----:R-:W-:-:S04]  /*4130*/  IMAD.U32 R0, RZ, RZ, UR4 ;  /* 0x00000004ff007e24 */ /* 0x002fc8000f8e00ff */
[----:B------:R1:W2:Y:S03]  /*4140*/  SYNCS.PHASECHK.TRANS64.TRYWAIT P0, [R0+URZ], R2 ;  /* 0x00000002000075a7 */ /* 0x0002a600080011ff */
[----:B--2---:R-:W-:Y:S05]  /*4150*/  @!P0 NANOSLEEP.SYNCS 0x989680 ;  /* 0x009896800000895d */ /* 0x004fea0003900000 */
[----:B------:R-:W2:Y:S02]  /*4160*/  @!P0 SYNCS.PHASECHK.TRANS64 P0, [R0+URZ], R2 ;  /* 0x00000002000085a7 */ /* 0x000ea400080010ff */
[----:B--2---:R-:W-:Y:S05]  /*4170*/  @P0 BRA `(.L_x_80) ;  /* 0x0000000000200947 */ /* 0x004fea0003800000 */
.L_x_81:
[----:B--2---:R2:W4:Y:S02]  /*4180*/  SYNCS.PHASECHK.TRANS64.TRYWAIT P0, [R0+URZ], R2 ;  /* 0x00000002000075a7 */ /* 0x00452400080011ff */
[----:B----4-:R-:W-:Y:S05]  /*4190*/  @!P0 NANOSLEEP.SYNCS 0x989680 ;  /* 0x009896800000895d */ /* 0x010fea0003900000 */
[----:B------:R-:W4:Y:S02]  /*41a0*/  @!P0 SYNCS.PHASECHK.TRANS64 P0, [R0+URZ], R2 ;  /* 0x00000002000085a7 */ /* 0x000f2400080010ff */
[----:B----4-:R-:W-:Y:S05]  /*41b0*/  @!P0 BRA `(.L_x_81) ;  /* 0xfffffffc00f08947 */ /* 0x010fea000383ffff */
[----:B------:R-:W-:Y:S05]  /*41c0*/  BRA `(.L_x_80) ;  /* 0x00000000000c7947 */ /* 0x000fea0003800000 */
.L_x_76:
[----:B------:R-:W-:-:S04]  /*41d0*/  UIADD3 UR4, UPT, UPT, UR26, 0x120, URZ ;  /* 0x000001201a047890 */ /* 0x000fc8000fffe0ff */
[----:B------:R-:W-:-:S09]  /*41e0*/  UPRMT UR4, UR48, 0x654, UR4 ;  /* 0x0000065430047896 */ /* 0x000fd20008000004 */
[----:B------:R-:W-:Y:S03]  /*41f0*/  SYNCS.ARRIVE.TRANS64.RED.A1T0 RZ, [UR4], RZ ;  /* 0x000000ffffff79a7 */ /* 0x000fe60008100404 */
.L_x_80:
[----:B-12---:R-:W-:Y:S01]  /*4200*/  SHF.L.U32 R2, RZ, 0x1f, RZ ;  /* 0x0000001fff027819 */ /* 0x006fe200000006ff */
[----:B------:R-:W-:Y:S01]  /*4210*/  UIADD3 UR4, UPT, UPT, UR26, 0x120, URZ ;  /* 0x000001201a047890 */ /* 0x000fe2000fffe0ff */
[----:B------:R-:W-:Y:S02]  /*4220*/  PLOP3.LUT P0, PT, PT, PT, UP1, 0x80, 0x8 ;  /* 0x000000000008781c */ /* 0x000fe40003f0f018 */
[----:B------:R-:W1:Y:S02]  /*4230*/  SYNCS.PHASECHK.TRANS64.TRYWAIT P1, [UR26+0x120], R2 ;  /* 0x00012002ff0075a7 */ /* 0x000e64000802111a */
[----:B-1----:R-:W-:Y:S09]  /*4240*/  @!P1 BRA `(.L_x_82) ;  /* 0x0000006400649947 */ /* 0x002ff20003800000 */
.L_x_175:
[----:B------:R-:W-:Y:S01]  /*4250*/  @!UP1 UPRMT UR4, UR48, 0x654, UR4 ;  /* 0x0000065430049896 */ /* 0x000fe20008000004 */
[----:B------:R-:W-:Y:S01]  /*4260*/  UMOV UR5, 0xffff ;  /* 0x0000ffff00057882 */ /* 0x000fe20000000000 */
[----:B------:R-:W-:-:S07]  /*4270*/  UMOV UR6, 0x1 ;  /* 0x0000000100067882 */ /* 0x000fce0000000000 */
[----:B------:R-:W-:Y:S01]  /*4280*/  @!P0 SYNCS.ARRIVE.TRANS64.RED.A1T0 RZ, [UR4], RZ ;  /* 0x000000ffffff89a7 */ /* 0x000fe20008100404 */
[----:B------:R-:W-:Y:S01]  /*4290*/  NOP ;  /* 0x0000000000007918 */ /* 0x000fe20000000000 */
[----:B-1----:R-:W1:Y:S01]  /*42a0*/  LDS R0, [UR8+0x14] ;  /* 0x00001408ff007984 */ /* 0x002e620008000800 */
[----:B------:R-:W-:-:S04]  /*42b0*/  ULOP3.LUT UR4, UR44, 0xffff, URZ, 0xc0, !UPT ;  /* 0x0000ffff2c047892 */ /* 0x000fc8000f8ec0ff */
[----:B------:R-:W-:-:S04]  /*42c0*/  USHF.R.U32.HI UR4, URZ, 0x5, UR4 ;  /* 0x00000005ff047899 */ /* 0x000fc80008011604 */
[----:B------:R-:W-:Y:S02]  /*42d0*/  USHF.L.U32 UR5, UR5, UR4, URZ ;  /* 0x0000000405057299 */ /* 0x000fe400080006ff */
[----:B------:R-:W-:-:S04]  /*42e0*/  USHF.L.U32 UR4, UR6, UR4, URZ ;  /* 0x0000000406047299 */ /* 0x000fc800080006ff */
[----:B-1----:R-:W-:-:S04]  /*42f0*/  LOP3.LUT R0, R0, UR5, RZ, 0xc0, !PT ;  /* 0x0000000500007c12 */ /* 0x002fc8000f8ec0ff */
[----:B------:R-:W-:-:S13]  /*4300*/  ISETP.NE.AND P0, PT, R0, UR5, PT ;  /* 0x0000000500007c0c */ /* 0x000fda000bf05270 */
[----:B------:R-:W-:Y:S05]  /*4310*/  @P0 BRA `(.L_x_83) ;  /* 0x0000000000580947 */ /* 0x000fea0003800000 */
[----:B------:R-:W1:Y:S02]  /*4320*/  LDS R0, [UR8+0x18] ;  /* 0x00001808ff007984 */ /* 0x000e640008000800 */
[----:B-1----:R-:W-:-:S04]  /*4330*/  LOP3.LUT R0, R0, UR4, RZ, 0xc0, !PT ;  /* 0x0000000400007c12 */ /* 0x002fc8000f8ec0ff */
[----:B------:R-:W-:-:S13]  /*4340*/  ISETP.NE.AND P0, PT, R0, UR4, PT ;  /* 0x0000000400007c0c */ /* 0x000fda000bf05270 */
[----:B------:R-:W-:Y:S05]  /*4350*/  @P0 BRA `(.L_x_84) ;  /* 0x00000000003c0947 */ /* 0x000fea0003800000 */
[----:B------:R-:W1:Y:S01]  /*4360*/  S2R R2, SR_LANEID ;  /* 0x0000000000027919 */ /* 0x000e620000000000 */
[----:B------:R-:W-:-:S06]  /*4370*/  ULOP3.LUT UR5, URZ, UR5, URZ, 0x33, !UPT ;  /* 0x00000005ff057292 */ /* 0x000fcc000f8e33ff */
[----:B------:R-:W-:-:S04]  /*4380*/  IMAD.U32 R0, RZ, RZ, UR5 ;  /* 0x00000005ff007e24 */ /* 0x000fc8000f8e00ff */
[----:B------:R2:W4:Y:S02]  /*4390*/  REDUX UR7, R0 ;  /* 0x00000000000773c4 */ /* 0x0005240000000000 */
[----:B------:R1:W-:Y:S01]  /*43a0*/  UTCATOMSWS.AND URZ, UR5 ;  /* 0x0000000500ff79e3 */ /* 0x0003e20008000000 */
[----:B--2---:R-:W-:Y:S01]  /*43b0*/  LOP3.LUT R0, RZ, UR4, RZ, 0x33, !PT ;  /* 0x00000004ff007c12 */ /* 0x004fe2000f8e33ff */
[----:B------:R-:W-:Y:S02]  /*43c0*/  VOTEU.ANY UR4, UPT, PT ;  /* 0x0000000000047886 */ /* 0x000fe400038e0100 */
[----:B------:R-:W-:Y:S02]  /*43d0*/  UFLO.U32 UR4, UR4 ;  /* 0x00000004000472bd */ /* 0x000fe400080e0000 */
[----:B------:R-:W2:Y:S04]  /*43e0*/  REDUX UR6, R0 ;  /* 0x00000000000673c4 */ /* 0x000ea80000000000 */
[----:B-1----:R-:W-:-:S02]  /*43f0*/  ISETP.EQ.U32.AND P0, PT, R2, UR4, PT ;  /* 0x0000000402007c0c */ /* 0x002fc4000bf02070 */
[----:B----4-:R-:W-:-:S11]  /*4400*/  MOV R2, UR7 ;  /* 0x0000000700027c02 */ /* 0x010fd60008000f00 */
[----:B------:R1:W-:Y:S01]  /*4410*/  @P0 ATOMS.AND RZ, [UR8+0x14], R2 ;  /* 0x00001402ffff098c */ /* 0x0003e2000a800008 */
[----:B--2---:R-:W-:-:S05]  /*4420*/  IMAD.U32 R0, RZ, RZ, UR6 ;  /* 0x00000006ff007e24 */ /* 0x004fca000f8e00ff */
[----:B------:R1:W-:Y:S01]  /*4430*/  @P0 ATOMS.AND RZ, [UR8+0x18], R0 ;  /* 0x00001800ffff098c */ /* 0x0003e2000a800008 */
[----:B------:R-:W-:Y:S05]  /*4440*/  BRA `(.L_x_85) ;  /* 0x0000000000147947 */ /* 0x000fea0003800000 */
.L_x_84:
[----:B------:R-:W-:Y:S02]  /*4450*/  MOV R2, 0x4470 ;  /* 0x0000447000027802 */ /* 0x000fe40000000f00 */
[----:B---3-5:R-:W-:Y:S05]  /*4460*/  CALL.REL.NOINC `($__internal_0_$__cuda_sm10x_tcgen05_guardrail_trap_col_being_dealloced_not_returned_by_alloc) ;  /* 0x0000006800407944 */ /* 0x028fea0003c00000 */
[----:B------:R-:W-:Y:S05]  /*4470*/  BRA `(.L_x_85) ;  /* 0x0000000000087947 */ /* 0x000fea0003800000 */
.L_x_83:
[----:B------:R-:W-:Y:S02]  /*4480*/  MOV R2, 0x44a0 ;  /* 0x000044a000027802 */ /* 0x000fe40000000f00 */
[----:B---3-5:R-:W-:Y:S05]  /*4490*/  CALL.REL.NOINC `($__internal_2_$__cuda_sm10x_tcgen05_guardrail_trap_unallocated_columns_being_dealloced) ;  /* 0x00000068004c7944 */ /* 0x028fea0003c00000 */
.L_x_85:
[----:B------:R-:W-:Y:S01]  /*44a0*/  NOP ;  /* 0x0000000000007918 */ /* 0x000fe20000000000 */
[----:B------:R-:W-:Y:S05]  /*44b0*/  EXIT ;  /* 0x000000000000794d */ /* 0x000fea0003800000 */
.L_x_56:
[----:B------:R-:W-:-:S09]  /*44c0*/  UISETP.NE.OR UP0, UPT, UR18, 0x3, !UP3 ;  /* 0x000000031200788c */ /* 0x000fd2000df05670 */
[----:B------:R-:W-:Y:S05]  /*44d0*/  BRA.U UP0, `(.L_x_86) ;  /* 0x0000001100b87547 */ /* 0x000fea000b800000 */
[----:B------:R-:W1:Y:S01]  /*44e0*/  LDCU UR37, c[0x0][0x370] ;  /* 0x00006e00ff2577ac */ /* 0x000e620008000800 */
[----:B------:R-:W2:Y:S01]  /*44f0*/  LDC.64 R16, c[0x0][0x348] ;  /* 0x0000d200ff107b82 */ /* 0x000ea20000000a00 */
[----:B------:R-:W-:Y:S02]  /*4500*/  HFMA2 R13, -RZ, RZ, 0, 0 ;  /* 0x00000000ff0d7431 */ /* 0x000fe400000001ff */
[----:B------:R-:W-:Y:S01]  /*4510*/  IMAD.MOV.U32 R15, RZ, RZ, 0x1 ;  /* 0x00000001ff0f7424 */ /* 0x000fe200078e00ff */
[----:B------:R-:W1:Y:S01]  /*4520*/  LDCU.128 UR48, c[0x0][0xb10] ;  /* 0x00016200ff3077ac */ /* 0x000e620008000c00 */
[----:B------:R-:W-:Y:S01]  /*4530*/  IMAD.MOV.U32 R14, RZ, RZ, RZ ;  /* 0x000000ffff0e7224 */ /* 0x000fe200078e00ff */
[----:B------:R-:W-:Y:S01]  /*4540*/  MOV R7, 0x1000 ;  /* 0x0000100000077802 */ /* 0x000fe20000000f00 */
[----:B------:R-:W3:Y:S01]  /*4550*/  LDCU UR31, c[0x0][0x374] ;  /* 0x00006e80ff1f77ac */ /* 0x000ee20008000800 */
[----:B------:R-:W4:Y:S01]  /*4560*/  LDC.64 R2, c[0x0][0x888] ;  /* 0x00022200ff027b82 */ /* 0x000f220000000a00 */
[----:B------:R-:W3:Y:S01]  /*4570*/  LDCU UR15, c[0x0][0xb0c] ;  /* 0x00016180ff0f77ac */ /* 0x000ee20008000800 */
[----:B------:R-:W2:Y:S06]  /*4580*/  LDCU UR53, c[0x0][0xb20] ;  /* 0x00016400ff3577ac */ /* 0x000eac0008000800 */
[----:B------:R-:W4:Y:S01]  /*4590*/  LDC.64 R4, c[0x0][0x890] ;  /* 0x00022400ff047b82 */ /* 0x000f220000000a00 */
[----:B------:R-:W2:Y:S01]  /*45a0*/  LDCU UR4, c[0x0][0xb30] ;  /* 0x00016600ff0477ac */ /* 0x000ea20008000800 */
[----:B------:R-:W-:Y:S01]  /*45b0*/  UMOV UR21, 0x400 ;  /* 0x0000040000157882 */ /* 0x000fe20000000000 */
[----:B-1----:R-:W-:-:S02]  /*45c0*/  UIMAD.WIDE.U32 UR6, UR37, UR48, URZ ;  /* 0x00000030250672a5 */ /* 0x002fc4000f8e00ff */
[----:B---3--:R-:W-:Y:S02]  /*45d0*/  UIMAD.WIDE.U32 UR8, UR31, UR51, URZ ;  /* 0x000000331f0872a5 */ /* 0x008fe4000f8e00ff */
[----:B------:R-:W-:Y:S02]  /*45e0*/  ULEA UR21, UR46, UR21, 0x18 ;  /* 0x000000152e157291 */ /* 0x000fe4000f8ec0ff */
[----:B------:R-:W-:Y:S02]  /*45f0*/  UPLOP3.LUT UP2, UPT, UPT, UPT, UPT, 0x40, 0x4 ;  /* 0x000000000004789c */ /* 0x000fe40003f4e870 */
[----:B------:R-:W-:Y:S01]  /*4600*/  UIADD3 UR38, UPT, UPT, UR21, 0x68, URZ ;  /* 0x0000006815267890 */ /* 0x000fe2000fffe0ff */
[----:B------:R-:W-:Y:S01]  /*4610*/  UMOV UR6, UR7 ;  /* 0x0000000700067c82 */ /* 0x000fe20008000000 */
[----:B------:R-:W-:Y:S01]  /*4620*/  UMOV UR39, UR9 ;  /* 0x0000000900277c82 */ /* 0x000fe20008000000 */
[----:B------:R-:W-:Y:S02]  /*4630*/  UISETP.GE.AND UP0, UPT, UR45, 0x1, UPT ;  /* 0x000000012d00788c */ /* 0x000fe4000bf06270 */
[----:B------:R-:W-:Y:S01]  /*4640*/  UISETP.NE.AND UP4, UPT, UR45, 0x1, UPT ;  /* 0x000000012d00788c */ /* 0x000fe2000bf85270 */
[----:B------:R-:W1:Y:S01]  /*4650*/  LDCU.64 UR22, c[0x0][0xb28] ;  /* 0x00016500ff1677ac */ /* 0x000e620008000a00 */
[----:B------:R-:W-:-:S02]  /*4660*/  UISETP.NE.AND UP6, UPT, UR15, 0x1, UPT ;  /* 0x000000010f00788c */ /* 0x000fc4000bfc5270 */
[----:B------:R-:W-:Y:S02]  /*4670*/  UISETP.NE.AND UP5, UPT, UR50, 0x1, UPT ;  /* 0x000000013200788c */ /* 0x000fe4000bfa5270 */
[----:B------:R-:W-:Y:S02]  /*4680*/  UIADD3 UR41, UPT, UPT, UR21, 0x50, URZ ;  /* 0x0000005015297890 */ /* 0x000fe4000fffe0ff */
[----:B------:R-:W-:Y:S02]  /*4690*/  UIADD3 UR33, UPT, UPT, UR21, 0x58, URZ ;  /* 0x0000005815217890 */ /* 0x000fe4000fffe0ff */
[----:B------:R-:W-:Y:S02]  /*46a0*/  UIADD3 UR25, UPT, UPT, UR21, 0x60, URZ ;  /* 0x0000006015197890 */ /* 0x000fe4000fffe0ff */
[----:B------:R-:W-:Y:S02]  /*46b0*/  UPRMT UR38, UR46, 0x654, UR38 ;  /* 0x000006542e267896 */ /* 0x000fe40008000026 */
[----:B------:R-:W-:-:S02]  /*46c0*/  USHF.R.U32.HI UR47, URZ, UR49, UR6 ;  /* 0x00000031ff2f7299 */ /* 0x000fc40008011606 */
[----:B--2---:R-:W-:Y:S02]  /*46d0*/  USHF.R.U32.HI UR39, URZ, UR53, UR39 ;  /* 0x00000035ff277299 */ /* 0x004fe40008011627 */
[----:B------:R-:W-:-:S11]  /*46e0*/  UISETP.NE.AND UP3, UPT, UR4, 0x1, UPT ;  /* 0x000000010400788c */ /* 0x000fd6000bf65270 */
.L_x_97:
[C---:B------:R-:W-:Y:S02]  /*46f0*/  LEA R12, R14.reuse, UR21, 0x3 ;  /* 0x000000150e0c7c11 */ /* 0x040fe4000f8e18ff */
[----:B------:R-:W-:Y:S02]  /*4700*/  SHF.L.U32 R0, R13, 0x1f, RZ ;  /* 0x0000001f0d007819 */ /* 0x000fe400000006ff */
[----:B------:R-:W-:Y:S02]  /*4710*/  LEA R8, R14, UR21, 0x4 ;  /* 0x000000150e087c11 */ /* 0x000fe4000f8e20ff */
[----:B--2---:R-:W2:Y:S02]  /*4720*/  SYNCS.PHASECHK.TRANS64.TRYWAIT P0, [R12+URZ+0xa0], R0 ;  /* 0x0000a0000c0075a7 */ /* 0x004ea400080011ff */
[----:B--2---:R-:W-:Y:S05]  /*4730*/  @!P0 BRA `(.L_x_87) ;  /* 0x0000006000408947 */ /* 0x004fea0003800000 */
.L_x_176:
[----:B------:R-:W3:Y:S01]  /*4740*/  LDS.128 R8, [R8+0x130] ;  /* 0x0001300008087984 */ /* 0x000ee20000000c00 */
[----:B------:R-:W-:Y:S01]  /*4750*/  UISETP.GE.AND UP0, UPT, UR45, 0x1, UPT ;  /* 0x000000012d00788c */ /* 0x000fe2000bf06270 */
[----:B------:R-:W-:Y:S01]  /*4760*/  @!PT LDS RZ, [RZ] ;  /* 0x00000000fffff984 */ /* 0x000fe20000000800 */
[----:B------:R-:W-:Y:S01]  /*4770*/  @!PT LDS RZ, [RZ] ;  /* 0x00000000fffff984 */ /* 0x000fe20000000800 */
[----:B------:R-:W-:Y:S01]  /*4780*/  @!PT LDS RZ, [RZ] ;  /* 0x00000000fffff984 */ /* 0x000fe20000000800 */
[----:B------:R-:W-:Y:S01]  /*4790*/  @!PT LDS RZ, [RZ] ;  /* 0x00000000fffff984 */ /* 0x000fe20000000800 */
[----:B------:R1:W-:Y:S06]  /*47a0*/  MEMBAR.ALL.CTA ;  /* 0x0000000000007992 */ /* 0x0003ec0000008000 */
[----:B-1----:R-:W1:Y:S01]  /*47b0*/  FENCE.VIEW.ASYNC.S ;  /* 0x00000000000073c6 */ /* 0x002e620000000000 */
[----:B---3--:R-:W-:Y:S11]  /*47c0*/  LOP3.LUT P0, RZ, R10, 0x1, RZ, 0xc0, !PT ;  /* 0x000000010aff7812 */ /* 0x008ff6000780c0ff */
[----:B------:R-:W-:Y:S02]  /*47d0*/  @!UPT UIADD3 URZ, UPT, UPT, URZ, URZ, URZ ;  /* 0x000000fffffff290 */ /* 0x000fe4000fffe0ff */
[----:B-1----:R-:W-:Y:S01]  /*47e0*/  VOTEU.ANY UP1, P0 ;  /* 0x0000000000ff7886 */ /* 0x002fe20000020100 */
[----:B------:R-:W-:Y:S11]  /*47f0*/  PLOP3.LUT P0, PT, PT, PT, UP1, 0x80, 0x8 ;  /* 0x000000000008781c */ /* 0x000ff60003f0f018 */
[----:B------:R-:W-:Y:S02]  /*4800*/  @!UPT UIADD3 URZ, UPT, UPT, URZ, URZ, URZ ;  /* 0x000000fffffff290 */ /* 0x000fe4000fffe0ff */
[----:B--2---:R-:W-:Y:S02]  /*4810*/  @P0 SHF.R.U32.HI R0, RZ, 0x10, R9 ;  /* 0x00000010ff000819 */ /* 0x004fe40000011609 */
[----:B------:R-:W-:Y:S02]  /*4820*/  @P0 MOV R6, R8 ;  /* 0x0000000800060202 */ /* 0x000fe40000000f00 */
[----:B------:R-:W-:Y:S01]  /*4830*/  @P0 R2UR UR4, R0 ;  /* 0x00000000000402ca */ /* 0x000fe200000e0000 */
[----:B------:R-:W-:Y:S01]  /*4840*/  VIADD R0, R12, 0xb0 ;  /* 0x000000b00c007836 */ /* 0x000fe20000000000 */
[----:B------:R-:W-:Y:S02]  /*4850*/  @P0 LOP3.LUT R8, R9, 0xffff, RZ, 0xc0, !PT ;  /* 0x0000ffff09080812 */ /* 0x000fe400078ec0ff */
[----:B------:R-:W-:Y:S02]  /*4860*/  @P0 R2UR UR6, R6 ;  /* 0x00000000060602ca */ /* 0x000fe400000e0000 */
[----:B------:R-:W-:Y:S02]  /*4870*/  PRMT R0, RZ, 0x654, R0 ;  /* 0x00000654ff007816 */ /* 0x000fe40000000000 */
[----:B------:R-:W-:Y:S02]  /*4880*/  @P0 R2UR UR5, R8 ;  /* 0x00000000080502ca */ /* 0x000fe400000e0000 */
[----:B------:R1:W-:Y:S03]  /*4890*/  SYNCS.ARRIVE.TRANS64.RED.A1T0 RZ, [R0+URZ], RZ ;  /* 0x000000ff00ff79a7 */ /* 0x0003e600081004ff */
[----:B------:R-:W-:Y:S04]  /*48a0*/  @UP1 UMOV UR29, UR4 ;  /* 0x00000004001d1c82 */ /* 0x000fe80008000000 */
[----:B------:R-:W-:Y:S04]  /*48b0*/  @UP1 UMOV UR14, UR6 ;  /* 0x00000006000e1c82 */ /* 0x000fe80008000000 */
[----:B------:R-:W-:Y:S01]  /*48c0*/  @UP1 UMOV UR13, UR5 ;  /* 0x00000005000d1c82 */ /* 0x000fe20008000000 */
[----:B------:R-:W-:Y:S05]  /*48d0*/  BRA.U !UP0, `(.L_x_88) ;  /* 0x0000000108a47547 */ /* 0x000fea000b800000 */
[----:B------:R-:W-:Y:S02]  /*48e0*/  UIMAD.WIDE.U32 UR16, UR13, UR51, URZ ;  /* 0x000000330d1072a5 */ /* 0x000fe4000f8e00ff */
[----:B------:R-:W-:Y:S02]  /*48f0*/  UIMAD.WIDE.U32 UR18, UR14, UR48, URZ ;  /* 0x000000300e1272a5 */ /* 0x000fe4000f8e00ff */
[----:B------:R-:W-:Y:S02]  /*4900*/  USEL UR4, UR31, UR39, !UP5 ;  /* 0x000000271f047287 */ /* 0x000fe4000e800000 */
[----:B------:R-:W-:Y:S02]  /*4910*/  USEL UR7, UR37, UR47, !UP6 ;  /* 0x0000002f25077287 */ /* 0x000fe4000f000000 */
[----:B------:R-:W-:Y:S02]  /*4920*/  UIMAD.WIDE.U32 UR8, UR4, UR22, URZ ;  /* 0x00000016040872a5 */ /* 0x000fe4000f8e00ff */
[----:B------:R-:W-:Y:S01]  /*4930*/  UIMAD.WIDE.U32 UR10, UR7, UR22, URZ ;  /* 0x00000016070a72a5 */ /* 0x000fe2000f8e00ff */
[----:B------:R-:W-:Y:S02]  /*4940*/  UMOV UR5, UR17 ;  /* 0x0000001100057c82 */ /* 0x000fe40008000000 */
[----:B------:R-:W-:Y:S03]  /*4950*/  USHF.R.U32.HI UR6, URZ, UR53, UR5 ;  /* 0x00000035ff067299 */ /* 0x000fe60008011605 */
[----:B------:R-:W-:Y:S01]  /*4960*/  UMOV UR5, UR19 ;  /* 0x0000001300057c82 */ /* 0x000fe20008000000 */
[----:B------:R-:W-:Y:S02]  /*4970*/  USEL UR6, UR13, UR6, !UP5 ;  /* 0x000000060d067287 */ /* 0x000fe4000e800000 */
[----:B------:R-:W-:Y:S03]  /*4980*/  USHF.R.U32.HI UR12, URZ, UR49, UR5 ;  /* 0x00000031ff0c7299 */ /* 0x000fe60008011605 */
[----:B------:R-:W-:Y:S02]  /*4990*/  UMOV UR5, UR9 ;  /* 0x0000000900057c82 */ /* 0x000fe40008000000 */
[----:B------:R-:W-:Y:S03]  /*49a0*/  @UP4 USHF.R.U32.HI UR4, URZ, UR23, UR5 ;  /* 0x00000017ff044299 */ /* 0x000fe60008011605 */
[----:B------:R-:W-:Y:S01]  /*49b0*/  UMOV UR5, UR11 ;  /* 0x0000000b00057c82 */ /* 0x000fe20008000000 */
[----:B------:R-:W-:Y:S02]  /*49c0*/  UIMAD UR4, UR45, UR4, URZ ;  /* 0x000000042d0472a4 */ /* 0x000fe4000f8e02ff */
[----:B------:R-:W-:Y:S02]  /*49d0*/  @UP4 USHF.R.U32.HI UR7, URZ, UR23, UR5 ;  /* 0x00000017ff074299 */ /* 0x000fe40008011605 */
[----:B------:R-:W-:Y:S02]  /*49e0*/  UIMAD.WIDE.U32 UR10, UR6, UR22, URZ ;  /* 0x00000016060a72a5 */ /* 0x000fe4000f8e00ff */
[----:B------:R-:W-:Y:S02]  /*49f0*/  USEL UR5, UR14, UR12, !UP6 ;  /* 0x0000000c0e057287 */ /* 0x000fe4000f000000 */
[----:B------:R-:W-:Y:S02]  /*4a00*/  UIMAD UR8, UR45, UR7, URZ ;  /* 0x000000072d0872a4 */ /* 0x000fe4000f8e02ff */
[----:B------:R-:W-:Y:S03]  /*4a10*/  UISETP.GE.AND UP0, UPT, UR6, UR4, UPT ;  /* 0x000000040600728c */ /* 0x000fe6000bf06270 */
[----:B------:R-:W-:Y:S01]  /*4a20*/  UMOV UR4, UR11 ;  /* 0x0000000b00047c82 */ /* 0x000fe20008000000 */
[----:B------:R-:W-:Y:S02]  /*4a30*/  UISETP.GE.OR UP0, UPT, UR5, UR8, UP0 ;  /* 0x000000080500728c */ /* 0x000fe40008706670 */
[----:B------:R-:W-:Y:S02]  /*4a40*/  USHF.R.U32.HI UR4, URZ, UR23, UR4 ;  /* 0x00000017ff047299 */ /* 0x000fe40008011604 */
[----:B------:R-:W-:Y:S02]  /*4a50*/  UIMAD.WIDE.U32 UR8, UR5, UR22, URZ ;  /* 0x00000016050872a5 */ /* 0x000fe4000f8e00ff */
[----:B------:R-:W-:Y:S04]  /*4a60*/  USEL UR10, UR6, UR4, !UP4 ;  /* 0x00000004060a7287 */ /* 0x000fe8000e000000 */
[----:B------:R-:W-:Y:S01]  /*4a70*/  UIADD3 UR11, UPT, UPT, -UR10, URZ, URZ ;  /* 0x000000ff0a0b7290 */ /* 0x000fe2000fffe1ff */
[----:B------:R-:W-:Y:S02]  /*4a80*/  @!UP0 UMOV UR4, UR9 ;  /* 0x0000000900048c82 */ /* 0x000fe40008000000 */
[----:B------:R-:W-:Y:S02]  /*4a90*/  @!UP0 USHF.R.U32.HI UR4, URZ, UR23, UR4 ;  /* 0x00000017ff048299 */ /* 0x000fe40008011604 */
[----:B------:R-:W-:Y:S02]  /*4aa0*/  UIMAD UR8, UR45, UR11, UR6 ;  /* 0x0000000b2d0872a4 */ /* 0x000fe4000f8e0206 */
[----:B------:R-:W-:Y:S04]  /*4ab0*/  @!UP0 USEL UR4, UR5, UR4, !UP4 ;  /* 0x0000000405048287 */ /* 0x000fe8000e000000 */
[----:B------:R-:W-:Y:S02]  /*4ac0*/  @!UP0 UIMAD UR7, UR7, UR8, UR4 ;  /* 0x00000008070782a4 */ /* 0x000fe4000f8e0204 */
[----:B------:R-:W-:Y:S02]  /*4ad0*/  @!UP0 UIADD3 UR9, UPT, UPT, UR10, -UR4, URZ ;  /* 0x800000040a098290 */ /* 0x000fe4000fffe0ff */
[----:B------:R-:W-:Y:S02]  /*4ae0*/  UIADD3 UR8, UPT, UPT, -UR6, URZ, URZ ;  /* 0x000000ff06087290 */ /* 0x000fe4000fffe1ff */
[----:B------:R-:W-:Y:S02]  /*4af0*/  UIADD3 UR4, UPT, UPT, -UR5, URZ, URZ ;  /* 0x000000ff05047290 */ /* 0x000fe4000fffe1ff */
[----:B------:R-:W-:Y:S03]  /*4b00*/  @!UP0 UIMAD UR6, UR9, UR45, UR5 ;  /* 0x0000002d090682a4 */ /* 0x000fe6000f8e0205 */
[----:B------:R-:W-:Y:S01]  /*4b10*/  @!UP0 UMOV UR5, UR7 ;  /* 0x0000000700058c82 */ /* 0x000fe20008000000 */
[----:B------:R-:W-:Y:S02]  /*4b20*/  UIMAD UR7, UR15, UR4, UR14 ;  /* 0x000000040f0772a4 */ /* 0x000fe4000f8e020e */
[----:B------:R-:W-:Y:S02]  /*4b30*/  UIMAD UR4, UR50, UR8, UR13 ;  /* 0x00000008320472a4 */ /* 0x000fe4000f8e020d */
[----:B------:R-:W-:Y:S02]  /*4b40*/  UIMAD UR14, UR5, UR15, UR7 ;  /* 0x0000000f050e72a4 */ /* 0x000fe4000f8e0207 */
[----:B------:R-:W-:Y:S11]  /*4b50*/  UIMAD UR13, UR6, UR50, UR4 ;  /* 0x00000032060d72a4 */ /* 0x000ff6000f8e0204 */
[----:B------:R-:W-:Y:S01]  /*4b60*/  @!UPT UIADD3 URZ, UPT, UPT, URZ, URZ, URZ ;  /* 0x000000fffffff290 */ /* 0x000fe2000fffe0ff */
.L_x_88:
[----:B------:R-:W2:Y:S01]  /*4b70*/  @!UP3 LDCU.128 UR8, c[0x0][0xb10] ;  /* 0x00016200ff08b7ac */ /* 0x000ea20008000c00 */
[C---:B----4-:R-:W-:Y:S02]  /*4b80*/  ISETP.NE.U32.AND P1, PT, R4.reuse, RZ, PT ;  /* 0x000000ff0400720c */ /* 0x050fe40003f25070 */
[----:B------:R-:W-:Y:S02]  /*4b90*/  ISETP.NE.U32.AND P0, PT, R4, RZ, PT ;  /* 0x000000ff0400720c */ /* 0x000fe40003f05070 */
[C---:B------:R-:W-:Y:S02]  /*4ba0*/  ISETP.NE.AND.EX P1, PT, R5.reuse, RZ, PT, P1 ;  /* 0x000000ff0500720c */ /* 0x040fe40003f25310 */
[----:B------:R-:W-:Y:S01]  /*4bb0*/  ISETP.NE.AND.EX P0, PT, R5, RZ, PT, P0 ;  /* 0x000000ff0500720c */ /* 0x000fe20003f05300 */
[----:B------:R-:W3:Y:S01]  /*4bc0*/  @!UP3 LDCU UR5, c[0x0][0xb0c] ;  /* 0x00016180ff05b7ac */ /* 0x000ee20008000800 */
[----:B------:R-:W-:Y:S01]  /*4bd0*/  SHF.L.U32 R9, R15, 0x1f, RZ ;  /* 0x0000001f0f097819 */ /* 0x000fe200000006ff */
[----:B------:R-:W-:Y:S02]  /*4be0*/  USHF.L.U32 UR42, UR30, 0x8, URZ ;  /* 0x000000081e2a7899 */ /* 0x000fe400080006ff */
[----:B------:R-:W-:Y:S02]  /*4bf0*/  USHF.L.U32 UR43, UR20, 0x6, URZ ;  /* 0x00000006142b7899 */ /* 0x000fe400080006ff */
[----:B--2---:R-:W-:Y:S07]  /*4c00*/  UIMAD.WIDE.U32 UR6, UR14, UR8, URZ ;  /* 0x000000080e0672a5 */ /* 0x004fee000f8e00ff */
[----:B------:R-:W-:Y:S01]  /*4c10*/  @!UP3 UMOV UR4, UR7 ;  /* 0x000000070004bc82 */ /* 0x000fe20008000000 */
[----:B---3--:R-:W-:Y:S02]  /*4c20*/  @!UP3 UISETP.NE.AND UP0, UPT, UR5, 0x1, UPT ;  /* 0x000000010500b88c */ /* 0x008fe4000bf05270 */
[----:B------:R-:W-:Y:S02]  /*4c30*/  @!UP3 USHF.R.U32.HI UR4, URZ, UR9, UR4 ;  /* 0x00000009ff04b299 */ /* 0x000fe40008011604 */
[----:B------:R-:W-:Y:S02]  /*4c40*/  UIMAD.WIDE.U32 UR6, UR13, UR11, URZ ;  /* 0x0000000b0d0672a5 */ /* 0x000fe4000f8e00ff */
[----:B------:R-:W-:Y:S02]  /*4c50*/  @!UP3 USEL UR8, UR14, UR4, !UP0 ;  /* 0x000000040e08b287 */ /* 0x000fe4000c000000 */
[----:B------:R-:W-:Y:S03]  /*4c60*/  @!UP3 UISETP.NE.AND UP0, UPT, UR10, 0x1, UPT ;  /* 0x000000010a00b88c */ /* 0x000fe6000bf05270 */
[----:B------:R-:W-:Y:S02]  /*4c70*/  @!UP3 UMOV UR6, UR7 ;  /* 0x000000070006bc82 */ /* 0x000fe40008000000 */
[----:B------:R-:W2:Y:S02]  /*4c80*/  @!UP3 LDCU UR4, c[0x0][0xb20] ;  /* 0x00016400ff04b7ac */ /* 0x000ea40008000800 */
[----:B--2---:R-:W-:Y:S04]  /*4c90*/  @!UP3 USHF.R.U32.HI UR6, URZ, UR4, UR6 ;  /* 0x00000004ff06b299 */ /* 0x004fe80008011606 */
[----:B------:R-:W-:Y:S04]  /*4ca0*/  @!UP3 USEL UR6, UR13, UR6, !UP0 ;  /* 0x000000060d06b287 */ /* 0x000fe8000c000000 */
[----:B------:R-:W-:Y:S02]  /*4cb0*/  @!UP3 UIADD3 UR4, UPT, UPT, -UR8, UR6, URZ ;  /* 0x000000060804b290 */ /* 0x000fe4000fffe1ff */
[----:B------:R-:W-:Y:S02]  /*4cc0*/  @!UP3 UIADD3 UR6, UPT, UPT, UR8, -UR6, URZ ;  /* 0x800000060806b290 */ /* 0x000fe4000fffe0ff */
[----:B------:R-:W-:Y:S02]  /*4cd0*/  @!UP3 UIMAD UR14, UR4, UR5, UR14 ;  /* 0x00000005040eb2a4 */ /* 0x000fe4000f8e020e */
[----:B------:R-:W-:Y:S01]  /*4ce0*/  @!UP3 UIMAD UR13, UR6, UR10, UR13 ;  /* 0x0000000a060db2a4 */ /* 0x000fe2000f8e020d */
[----:B------:R-:W-:Y:S11]  /*4cf0*/  BRA.U UP2, `(.L_x_89) ;  /* 0x0000000102107547 */ /* 0x000ff6000b800000 */
[----:B------:R-:W-:Y:S04]  /*4d00*/  MOV R6, UR52 ;  /* 0x0000003400067c02 */ /* 0x000fe80008000f00 */
[----:B------:R-:W-:Y:S04]  /*4d10*/  SHF.L.U32 R6, R6, 0x1f, RZ ;  /* 0x0000001f06067819 */ /* 0x000fe800000006ff */
[----:B------:R-:W2:Y:S02]  /*4d20*/  SYNCS.PHASECHK.TRANS64.TRYWAIT P2, [UR21+0x98], R6 ;  /* 0x00009806ff0075a7 */ /* 0x000ea40008041115 */
[----:B--2---:R-:W-:Y:S05]  /*4d30*/  @!P2 BRA `(.L_x_90) ;  /* 0x0000005800d4a947 */ /* 0x004fea0003800000 */
.L_x_89:
[----:B------:R-:W-:Y:S05]  /*4d40*/  @!P1 BRA `(.L_x_91) ;  /* 0x0000000000309947 */ /* 0x000fea0003800000 */
[----:B------:R-:W-:Y:S01]  /*4d50*/  ISETP.NE.U32.AND P1, PT, R2, RZ, PT ;  /* 0x000000ff0200720c */ /* 0x000fe20003f25070 */
[----:B------:R-:W2:Y:S01]  /*4d60*/  LDCU.64 UR4, c[0x0][0x358] ;  /* 0x00006b00ff0477ac */ /* 0x000ea20008000a00 */
[----:B------:R-:W-:Y:S02]  /*4d70*/  IMAD.MOV.U32 R76, RZ, RZ, 0x1 ;  /* 0x00000001ff4c7424 */ /* 0x000fe400078e00ff */
[----:B------:R-:W-:Y:S11]  /*4d80*/  ISETP.NE.AND.EX P1, PT, R3, RZ, PT, P1 ;  /* 0x000000ff0300720c */ /* 0x000ff60003f25310 */
[----:B------:R-:W-:Y:S02]  /*4d90*/  @!UPT UIADD3 URZ, UPT, UPT, URZ, URZ, URZ ;  /* 0x000000fffffff290 */ /* 0x000fe4000fffe0ff */
[----:B------:R-:W3:Y:S01]  /*4da0*/  @P1 LDC.64 R10, c[0x0][0x888] ;  /* 0x00022200ff0a1b82 */ /* 0x000ee20000000a00 */
[----:B-1----:R-:W-:Y:S04]  /*4db0*/  @P1 IMAD R0, R4, UR36, RZ ;  /* 0x0000002404001c24 */ /* 0x002fe8000f8e02ff */
[----:B---3--:R-:W-:Y:S04]  /*4dc0*/  @P1 IMAD.WIDE R10, R0, 0x4, R10 ;  /* 0x00000004000a1825 */ /* 0x008fe800078e020a */
[----:B------:R-:W-:Y:S01]  /*4dd0*/  HFMA2 R0, -RZ, RZ, 0, 5.9604644775390625e-08 ;  /* 0x00000001ff007431 */ /* 0x000fe200000001ff */
[----:B--2--5:R2:W5:Y:S04]  /*4de0*/  @P1 LDG.E R40, desc[UR4][R10.64] ;  /* 0x000000040a281981 */ /* 0x024568000c1e1900 */
[----:B------:R-:W-:Y:S01]  /*4df0*/  @!P1 PRMT R76, R0, 0x7610, R76 ;  /* 0x00007610004c9816 */ /* 0x000fe2000000004c */
[----:B--2---:R-:W3:Y:S06]  /*4e00*/  @!P1 LDC R40, c[0x0][0x880] ;  /* 0x00022000ff289b82 */ /* 0x004eec0000000800 */
.L_x_91:
[----:B---3-5:R-:W-:Y:S01]  /*4e10*/  @!P0 ISETP.EQ.AND P1, PT, R40, RZ, PT ;  /* 0x000000ff2800820c */ /* 0x028fe20003f22270 */
[----:B------:R-:W-:Y:S01]  /*4e20*/  @!UPT UIADD3 URZ, UPT, UPT, URZ, URZ, URZ ;  /* 0x000000fffffff290 */ /* 0x000fe2000fffe0ff */
[----:B------:R-:W-:Y:S11]  /*4e30*/  @!P0 BRA `(.L_x_92) ;  /* 0x0000000000188947 */ /* 0x000ff60003800000 */
[----:B------:R-:W-:Y:S02]  /*4e40*/  LOP3.LUT P0, RZ, R76, 0xff, RZ, 0xc0, !PT ;  /* 0x000000ff4cff7812 */ /* 0x000fe4000780c0ff */
[----:B------:R-:W-:Y:S04]  /*4e50*/  ISETP.NE.U32.AND P1, PT, R2, RZ, PT ;  /* 0x000000ff0200720c */ /* 0x000fe80003f25070 */
[----:B------:R-:W-:Y:S04]  /*4e60*/  ISETP.NE.AND.EX P1, PT, R3, RZ, PT, P1 ;  /* 0x000000ff0300720c */ /* 0x000fe80003f25310 */
[----:B------:R-:W-:Y:S03]  /*4e70*/  PLOP3.LUT P1, PT, P1, PT, PT, 0x8, 0x80 ;  /* 0x000000000080781c */ /* 0x000fe60000f2e170 */
[----:B------:R-:W-:Y:S11]  /*4e80*/  @P0 ISETP.EQ.AND P1, PT, R40, RZ, PT ;  /* 0x000000ff2800020c */ /* 0x000ff60003f22270 */
[----:B------:R-:W-:Y:S02]  /*4e90*/  @!UPT UIADD3 URZ, UPT, UPT, URZ, URZ, URZ ;  /* 0x000000fffffff290 */ /* 0x000fe4000fffe0ff */
.L_x_92:
[----:B------:R-:W2:Y:S01]  /*4ea0*/  SYNCS.PHASECHK.TRANS64.TRYWAIT P2, [UR21+0x70], R9 ;  /* 0x00007009ff0075a7 */ /* 0x000ea20008041115 */
[----:B------:R-:W-:Y:S04]  /*4eb0*/  ELECT P0, URZ, PT ;  /* 0x0000000000ff782f */ /* 0x000fe80003800000 */
[----:B------:R-:W-:Y:S11]  /*4ec0*/  PLOP3.LUT P1, PT, P1, P0, PT, 0xf2, 0x2f ;  /* 0x00000000002f781c */ /* 0x000ff60000f21e72 */
[----:B------:R-:W-:Y:S02]  /*4ed0*/  @!UPT UIADD3 URZ, UPT, UPT, URZ, URZ, URZ ;  /* 0x000000fffffff290 */ /* 0x000fe4000fffe0ff */
[----:B------:R-:W-:Y:S05]  /*4ee0*/  @!P1 IADD3 R8, P0, PT, R16, 0x580, RZ ;  /* 0x0000058010089810 */ /* 0x000fea0007f1e0ff */
[----:B-1----:R-:W-:Y:S01]  /*4ef0*/  @!P1 IMAD.X R6, RZ, RZ, R17, P0 ;  /* 0x000000ffff069224 */ /* 0x002fe200000e0611 */
[----:B--2---:R-:W-:Y:S07]  /*4f00*/  @!P2 BRA `(.L_x_93) ;  /* 0x000000580078a947 */ /* 0x004fee0003800000 */
.L_x_179:
[----:B------:R-:W-:Y:S01]  /*4f10*/  @!P1 R2UR UR5, R8 ;  /* 0x00000000080592ca */ /* 0x000fe200000e0000 */
[----:B------:R-:W-:Y:S01]  /*4f20*/  VOTEU.ALL UP0, P1 ;  /* 0x0000000000ff7886 */ /* 0x000fe20000800000 */
[----:B------:R-:W-:Y:S01]  /*4f30*/  @!P1 R2UR UR4, R6 ;  /* 0x00000000060492ca */ /* 0x000fe200000e0000 */
[----:B------:R-:W-:Y:S01]  /*4f40*/  UMOV UR16, 0x0 ;  /* 0x0000000000107882 */ /* 0x000fe20000000000 */
[----:B------:R-:W-:Y:S01]  /*4f50*/  UMOV UR17, 0x10000000 ;  /* 0x1000000000117882 */ /* 0x000fe20000000000 */
[----:B------:R-:W-:Y:S01]  /*4f60*/  UMOV UR44, UR36 ;  /* 0x00000024002c7c82 */ /* 0x000fe20008000000 */
[----:B------:R-:W-:Y:S01]  /*4f70*/  @!UP0 UIADD3 UR40, UPT, UPT, UR21, 0x200, URZ ;  /* 0x0000020015288890 */ /* 0x000fe2000fffe0ff */
[----:B-1----:R-:W-:Y:S01]  /*4f80*/  @!P1 IMAD.MOV.U32 R0, RZ, RZ, 0x1000 ;  /* 0x00001000ff009424 */ /* 0x002fe200078e00ff */
[----:B------:R-:W-:Y:S01]  /*4f90*/  @!UP0 UIADD3 UR10, UPT, UPT, UR42, 0x80, URZ ;  /* 0x000000802a0a8890 */ /* 0x000fe2000fffe0ff */
[----:B------:R-:W-:Y:S01]  /*4fa0*/  @!P1 IADD3 R8, P0, PT, R16, 0x580, RZ ;  /* 0x0000058010089810 */ /* 0x000fe20007f1e0ff */
[----:B------:R-:W-:Y:S01]  /*4fb0*/  @!UP0 UIADD3 UR8, UPT, UPT, UR21, 0xa00, URZ ;  /* 0x00000a0015088890 */ /* 0x000fe2000fffe0ff */
[----:B------:R-:W-:Y:S02]  /*4fc0*/  VOTEU.ALL UP0, P1 ;  /* 0x0000000000ff7886 */ /* 0x000fe40000800000 */
[----:B------:R-:W-:Y:S01]  /*4fd0*/  IMAD.U32 R10, RZ, RZ, UR5 ;  /* 0x00000005ff0a7e24 */ /* 0x000fe2000f8e00ff */
[----:B------:R-:W-:Y:S01]  /*4fe0*/  UMOV UR9, UR41 ;  /* 0x0000002900097c82 */ /* 0x000fe20008000000 */
[----:B------:R-:W-:Y:S01]  /*4ff0*/  IMAD.U32 R11, RZ, RZ, UR4 ;  /* 0x00000004ff0b7e24 */ /* 0x000fe2000f8e00ff */
[----:B------:R-:W-:Y:S01]  /*5000*/  UMOV UR11, UR43 ;  /* 0x0000002b000b7c82 */ /* 0x000fe20008000000 */
[----:B------:R-:W-:Y:S01]  /*5010*/  UMOV UR12, UR36 ;  /* 0x00000024000c7c82 */ /* 0x000fe20008000000 */
[----:B------:R-:W-:Y:S01]  /*5020*/  @!P1 R2UR UR4, R10 ;  /* 0x000000000a0492ca */ /* 0x000fe200000e0000 */
[----:B------:R-:W-:Y:S01]  /*5030*/  UPRMT UR6, UR46, 0x654, UR41 ;  /* 0x000006542e067896 */ /* 0x000fe20008000029 */
[----:B------:R-:W-:Y:S01]  /*5040*/  @!P1 R2UR UR5, R11 ;  /* 0x000000000b0592ca */ /* 0x000fe200000e0000 */
[----:B------:R-:W-:Y:S11]  /*5050*/  @!P1 IMAD.X R6, RZ, RZ, R17, P0 ;  /* 0x000000ffff069224 */ /* 0x000ff600000e0611 */
[----:B------:R-:W-:Y:S01]  /*5060*/  @!UPT UIADD3 URZ, UPT, UPT, URZ, URZ, URZ ;  /* 0x000000fffffff290 */ /* 0x000fe2000fffe0ff */
[----:B------:R1:W-:Y:S01]  /*5070*/  @!UP0 UTMALDG.3D [UR40], [UR4], desc[UR16] ;  /* 0x00001028040085b4 */ /* 0x0003e20008011000 */
[----:B------:R-:W-:Y:S05]  /*5080*/  VOTEU.ALL UP0, P1 ;  /* 0x0000000000ff7886 */ /* 0x000fea0000800000 */
[----:B------:R1:W-:Y:S01]  /*5090*/  @!UP0 UTMALDG.3D [UR8], [UR4], desc[UR16] ;  /* 0x00001008040085b4 */ /* 0x0003e20008011000 */
[----:B------:R1:W-:Y:S01]  /*50a0*/  @!P1 SYNCS.ARRIVE.TRANS64.RED.A0TR RZ, [UR21+0x50], R0 ;  /* 0x00005000ffff99a7 */ /* 0x0003e20008300415 */
[----:B------:R-:W-:Y:S01]  /*50b0*/  SYNCS.ARRIVE.TRANS64.RED.A1T0 RZ, [UR6], RZ ;  /* 0x000000ffffff79a7 */ /* 0x000fe20008100406 */
[----:B------:R-:W2:Y:S02]  /*50c0*/  SYNCS.PHASECHK.TRANS64.TRYWAIT P2, [UR21+0x78], R9 ;  /* 0x00007809ff0075a7 */ /* 0x000ea40008041115 */
[----:B-12---:R-:W-:Y:S05]  /*50d0*/  @!P2 BRA `(.L_x_94) ;  /* 0x00000058001ca947 */ /* 0x006fea0003800000 */
.L_x_181:
        /* <DEDUP_REMOVED lines=10> */
[----:B------:R-:W-:Y:S02]  /*5180*/  @!UP0 UIADD3 UR10, UPT, UPT, UR42, 0xa0, URZ ;  /* 0x000000a02a0a8890 */ /* 0x000fe4000fffe0ff */
[----:B------:R-:W-:Y:S01]  /*5190*/  @!UP0 UIADD3 UR8, UPT, UPT, UR21, 0x1a00, URZ ;  /* 0x00001a0015088890 */ /* 0x000fe2000fffe0ff */
[----:B------:R-:W-:Y:S01]  /*51a0*/  IMAD.U32 R10, RZ, RZ, UR5 ;  /* 0x00000005ff0a7e24 */ /* 0x000fe2000f8e00ff */
[----:B------:R-:W-:Y:S01]  /*51b0*/  VOTEU.ALL UP0, P1 ;  /* 0x0000000000ff7886 */ /* 0x000fe20000800000 */
[----:B------:R-:W-:Y:S01]  /*51c0*/  IMAD.U32 R11, RZ, RZ, UR4 ;  /* 0x00000004ff0b7e24 */ /* 0x000fe2000f8e00ff */
[----:B------:R-:W-:Y:S01]  /*51d0*/  UMOV UR9, UR33 ;  /* 0x0000002100097c82 */ /* 0x000fe20008000000 */
[----:B------:R-:W-:Y:S01]  /*51e0*/  UMOV UR11, UR43 ;  /* 0x0000002b000b7c82 */ /* 0x000fe20008000000 */
[----:B------:R-:W-:Y:S01]  /*51f0*/  @!P1 R2UR UR4, R10 ;  /* 0x000000000a0492ca */ /* 0x000fe200000e0000 */
[----:B------:R-:W-:Y:S01]  /*5200*/  UMOV UR12, UR36 ;  /* 0x00000024000c7c82 */ /* 0x000fe20008000000 */
[----:B------:R-:W-:Y:S01]  /*5210*/  @!P1 R2UR UR5, R11 ;  /* 0x000000000b0592ca */ /* 0x000fe200000e0000 */
[----:B------:R-:W-:Y:S01]  /*5220*/  UPRMT UR6, UR46, 0x654, UR33 ;  /* 0x000006542e067896 */ /* 0x000fe20008000021 */
[----:B------:R-:W-:Y:S11]  /*5230*/  @!P1 IMAD.X R6, RZ, RZ, R17, P0 ;  /* 0x000000ffff069224 */ /* 0x000ff600000e0611 */
[----:B------:R1:W-:Y:S01]  /*5240*/  @!UP0 UTMALDG.3D [UR32], [UR4], desc[UR16] ;  /* 0x00001020040085b4 */ /* 0x0003e20008011000 */
[----:B------:R-:W-:Y:S05]  /*5250*/  VOTEU.ALL UP0, P1 ;  /* 0x0000000000ff7886 */ /* 0x000fea0000800000 */
[----:B------:R1:W-:Y:S01]  /*5260*/  @!UP0 UTMALDG.3D [UR8], [UR4], desc[UR16] ;  /* 0x00001008040085b4 */ /* 0x0003e20008011000 */
[----:B------:R1:W-:Y:S01]  /*5270*/  @!P1 SYNCS.ARRIVE.TRANS64.RED.A0TR RZ, [UR21+0x58], R0 ;  /* 0x00005800ffff99a7 */ /* 0x0003e20008300415 */
[----:B------:R-:W-:Y:S01]  /*5280*/  SYNCS.ARRIVE.TRANS64.RED.A1T0 RZ, [UR6], RZ ;  /* 0x000000ffffff79a7 */ /* 0x000fe20008100406 */
[----:B------:R-:W2:Y:S02]  /*5290*/  SYNCS.PHASECHK.TRANS64.TRYWAIT P2, [UR21+0x80], R9 ;  /* 0x00008009ff0075a7 */ /* 0x000ea40008041115 */
[----:B-12---:R-:W-:Y:S05]  /*52a0*/  @!P2 BRA `(.L_x_95) ;  /* 0x0000005400c0a947 */ /* 0x006fea0003800000 */
.L_x_183:
        /* <DEDUP_REMOVED lines=9> */
[----:B------:R-:W-:Y:S01]  /*5340*/  VIADD R14, R14, 0x1 ;  /* 0x000000010e0e7836 */ /* 0x000fe20000000000 */
        /* <DEDUP_REMOVED lines=10> */
[----:B------:R-:W-:Y:S01]  /*53f0*/  UMOV UR12, UR36 ;  /* 0x00000024000c7c82 */ /* 0x000fe20008000000 */
[----:B------:R-:W-:Y:S11]  /*5400*/  UPRMT UR6, UR46, 0x654, UR25 ;  /* 0x000006542e067896 */ /* 0x000ff60008000019 */
[----:B------:R1:W-:Y:S01]  /*5410*/  @!UP0 UTMALDG.3D [UR24], [UR4], desc[UR16] ;  /* 0x00001018040085b4 */ /* 0x0003e20008011000 */
[----:B------:R-:W-:Y:S05]  /*5420*/  VOTEU.ALL UP0, P1 ;  /* 0x0000000000ff7886 */ /* 0x000fea0000800000 */
[----:B------:R1:W-:Y:S01]  /*5430*/  @!UP0 UTMALDG.3D [UR8], [UR4], desc[UR16] ;  /* 0x00001008040085b4 */ /* 0x0003e20008011000 */
[----:B------:R1:W-:Y:S01]  /*5440*/  @!P1 SYNCS.ARRIVE.TRANS64.RED.A0TR RZ, [UR21+0x60], R0 ;  /* 0x00006000ffff99a7 */ /* 0x0003e20008300415 */
[----:B------:R-:W-:Y:S01]  /*5450*/  SYNCS.ARRIVE.TRANS64.RED.A1T0 RZ, [UR6], RZ ;  /* 0x000000ffffff79a7 */ /* 0x000fe20008100406 */
[----:B------:R-:W2:Y:S02]  /*5460*/  SYNCS.PHASECHK.TRANS64.TRYWAIT P0, [UR21+0x88], R9 ;  /* 0x00008809ff0075a7 */ /* 0x000ea40008001115 */
[----:B-12---:R-:W-:Y:S05]  /*5470*/  @!P0 BRA `(.L_x_96) ;  /* 0x0000005400648947 */ /* 0x006fea0003800000 */
.L_x_185:
[----:B------:R-:W-:Y:S01]  /*5480*/  UIADD3 UR30, UPT, UPT, UR13, UR63, URZ ;  /* 0x0000003f0d1e7290 */ /* 0x000fe2000fffe0ff */
[----:B------:R-:W-:Y:S01]  /*5490*/  @!P1 IADD3 R6, P0, PT, R16, 0x580, RZ ;  /* 0x0000058010069810 */ /* 0x000fe20007f1e0ff */
[----:B------:R-:W-:Y:S01]  /*54a0*/  UPLOP3.LUT UP2, UPT, UPT, UPT, UPT, 0x80, 0x8 ;  /* 0x000000000008789c */ /* 0x000fe20003f4f070 */
[----:B------:R-:W-:Y:S01]  /*54b0*/  R2UR UR24, R78 ;  /* 0x000000004e1872ca */ /* 0x000fe200000e0000 */
[----:B------:R-:W-:Y:S01]  /*54c0*/  VOTEU.ALL UP0, P1 ;  /* 0x0000000000ff7886 */ /* 0x000fe20000800000 */
[----:B------:R-:W-:Y:S01]  /*54d0*/  @!P1 R2UR UR5, R6 ;  /* 0x00000000060592ca */ /* 0x000fe200000e0000 */
[----:B-1----:R-:W-:Y:S01]  /*54e0*/  @!P1 IMAD.X R0, RZ, RZ, R17, P0 ;  /* 0x000000ffff009224 */ /* 0x002fe200000e0611 */
[----:B------:R-:W-:Y:S01]  /*54f0*/  UMOV UR6, 0x0 ;  /* 0x0000000000067882 */ /* 0x000fe20000000000 */
[----:B------:R-:W-:Y:S01]  /*5500*/  UMOV UR7, 0x10000000 ;  /* 0x1000000000077882 */ /* 0x000fe20000000000 */
[----:B------:R-:W-:Y:S01]  /*5510*/  @!UP0 UIADD3 UR18, UPT, UPT, UR42, 0x60, URZ ;  /* 0x000000602a128890 */ /* 0x000fe2000fffe0ff */
[----:B------:R-:W-:Y:S01]  /*5520*/  ISETP.NE.AND P0, PT, R14, 0x2, PT ;  /* 0x000000020e00780c */ /* 0x000fe20003f05270 */
[----:B------:R-:W-:Y:S01]  /*5530*/  @!UP0 UIADD3 UR16, UPT, UPT, UR21, 0x3200, URZ ;  /* 0x0000320015108890 */ /* 0x000fe2000fffe0ff */
[----:B------:R-:W-:Y:S01]  /*5540*/  @!P1 R2UR UR4, R0 ;  /* 0x00000000000492ca */ /* 0x000fe200000e0000 */
[----:B------:R-:W-:Y:S01]  /*5550*/  @!UP0 UIADD3 UR17, UPT, UPT, UR21, 0x68, URZ ;  /* 0x0000006815118890 */ /* 0x000fe2000fffe0ff */
[----:B------:R-:W-:Y:S01]  /*5560*/  SEL R0, RZ, 0x1, P0 ;  /* 0x00000001ff007807 */ /* 0x000fe20000000000 */
[----:B------:R-:W-:Y:S01]  /*5570*/  @!UP0 UIADD3 UR10, UPT, UPT, UR42, 0xe0, URZ ;  /* 0x000000e02a0a8890 */ /* 0x000fe2000fffe0ff */
[----:B------:R-:W-:Y:S01]  /*5580*/  LOP3.LUT R15, R15, 0x1, RZ, 0x3c, !PT ;  /* 0x000000010f0f7812 */ /* 0x000fe200078e3cff */
[----:B------:R-:W-:Y:S01]  /*5590*/  @!UP0 UIADD3 UR8, UPT, UPT, UR21, 0x3a00, URZ ;  /* 0x00003a0015088890 */ /* 0x000fe2000fffe0ff */
[----:B------:R-:W-:Y:S01]  /*55a0*/  IMAD.U32 R8, RZ, RZ, UR5 ;  /* 0x00000005ff087e24 */ /* 0x000fe2000f8e00ff */
[----:B------:R-:W-:Y:S01]  /*55b0*/  VOTEU.ALL UP0, P1 ;  /* 0x0000000000ff7886 */ /* 0x000fe20000800000 */
[----:B------:R-:W-:Y:S01]  /*55c0*/  UMOV UR19, UR43 ;  /* 0x0000002b00137c82 */ /* 0x000fe20008000000 */
[----:B------:R-:W-:Y:S01]  /*55d0*/  UMOV UR20, UR36 ;  /* 0x0000002400147c82 */ /* 0x000fe20008000000 */
[----:B------:R-:W-:Y:S01]  /*55e0*/  UMOV UR11, UR43 ;  /* 0x0000002b000b7c82 */ /* 0x000fe20008000000 */
[----:B------:R-:W-:Y:S01]  /*55f0*/  UMOV UR12, UR36 ;  /* 0x00000024000c7c82 */ /* 0x000fe20008000000 */
[----:B------:R-:W-:Y:S01]  /*5600*/  UMOV UR9, UR17 ;  /* 0x0000001100097c82 */ /* 0x000fe20008000000 */
[----:B------:R-:W-:Y:S01]  /*5610*/  IMAD.U32 R9, RZ, RZ, UR4 ;  /* 0x00000004ff097e24 */ /* 0x000fe2000f8e00ff */
[----:B------:R-:W-:Y:S01]  /*5620*/  @!P1 R2UR UR4, R8 ;  /* 0x00000000080492ca */ /* 0x000fe200000e0000 */
[----:B------:R-:W-:Y:S01]  /*5630*/  UMOV UR36, UR29 ;  /* 0x0000001d00247c82 */ /* 0x000fe20008000000 */
[----:B------:R-:W-:Y:S02]  /*5640*/  LOP3.LUT R13, R13, R0, RZ, 0x3c, !PT ;  /* 0x000000000d0d7212 */ /* 0x000fe400078e3cff */
[----:B------:R-:W-:Y:S02]  /*5650*/  @!P1 R2UR UR5, R9 ;  /* 0x00000000090592ca */ /* 0x000fe400000e0000 */
[----:B------:R-:W-:Y:S11]  /*5660*/  SEL R14, R14, RZ, P0 ;  /* 0x000000ff0e0e7207 */ /* 0x000ff60000000000 */
[----:B------:R1:W-:Y:S01]  /*5670*/  @!UP0 UTMALDG.3D [UR16], [UR4], desc[UR6] ;  /* 0x00000610040085b4 */ /* 0x0003e20008011000 */
[----:B------:R-:W-:Y:S05]  /*5680*/  VOTEU.ALL UP0, P1 ;  /* 0x0000000000ff7886 */ /* 0x000fea0000800000 */
[----:B------:R2:W-:Y:S01]  /*5690*/  @!UP0 UTMALDG.3D [UR8], [UR4], desc[UR6] ;  /* 0x00000608040085b4 */ /* 0x0005e20008011000 */
[----:B------:R2:W-:Y:S01]  /*56a0*/  @!P1 SYNCS.ARRIVE.TRANS64.RED.A0TR RZ, [UR21+0x68], R7 ;  /* 0x00006807ffff99a7 */ /* 0x0005e20008300415 */
[----:B------:R-:W-:Y:S01]  /*56b0*/  SYNCS.ARRIVE.TRANS64.RED.A1T0 RZ, [UR38], RZ ;  /* 0x000000ffffff79a7 */ /* 0x000fe20008100426 */
[----:B-1----:R-:W-:Y:S01]  /*56c0*/  UIADD3 UR20, UPT, UPT, UR14, UR24, URZ ;  /* 0x000000180e147290 */ /* 0x002fe2000fffe0ff */
[----:B------:R-:W-:Y:S11]  /*56d0*/  BRA.U UP1, `(.L_x_97) ;  /* 0xfffffff101047547 */ /* 0x000ff6000b83ffff */
[----:B------:R-:W-:-:S04]  /*56e0*/  SHF.L.U32 R2, R15, 0x1f, RZ ;  /* 0x0000001f0f027819 */ /* 0x000fc800000006ff */
[----:B------:R-:W1:Y:S02]  /*56f0*/  SYNCS.PHASECHK.TRANS64.TRYWAIT P0, [UR21+0x70], R2 ;  /* 0x00007002ff0075a7 */ /* 0x000e640008001115 */
[----:B-1----:R-:W-:Y:S05]  /*5700*/  @!P0 BRA `(.L_x_98) ;  /* 0x0000005000d88947 */ /* 0x002fea0003800000 */
.L_x_187:
[----:B------:R-:W3:Y:S02]  /*5710*/  SYNCS.PHASECHK.TRANS64.TRYWAIT P0, [UR21+0x78], R2 ;  /* 0x00007802ff0075a7 */ /* 0x000ee40008001115 */
[----:B---3--:R-:W-:Y:S05]  /*5720*/  @!P0 BRA `(.L_x_99) ;  /* 0x0000005000e88947 */ /* 0x008fea0003800000 */
.L_x_189:
[----:B------:R-:W3:Y:S02]  /*5730*/  SYNCS.PHASECHK.TRANS64.TRYWAIT P0, [UR21+0x80], R2 ;  /* 0x00008002ff0075a7 */ /* 0x000ee40008001115 */
[----:B---3--:R-:W-:Y:S05]  /*5740*/  @!P0 BRA `(.L_x_100) ;  /* 0x0000005000f88947 */ /* 0x008fea0003800000 */
.L_x_191:
[----:B-1----:R-:W-:-:S07]  /*5750*/  MOV R0, UR21 ;  /* 0x0000001500007c02 */ /* 0x002fce0008000f00 */
.L_x_101:
[----:B-1----:R-:W-:-:S04]  /*5760*/  SHF.L.U32 R2, R15, 0x1f, RZ ;  /* 0x0000001f0f027819 */ /* 0x002fc800000006ff */
[----:B------:R1:W3:Y:S03]  /*5770*/  SYNCS.PHASECHK.TRANS64.TRYWAIT P0, [R0+URZ+0x88], R2 ;  /* 0x00008802000075a7 */ /* 0x0002e600080011ff */
[----:B---3--:R-:W-:Y:S05]  /*5780*/  @!P0 NANOSLEEP.SYNCS 0x989680 ;  /* 0x009896800000895d */ /* 0x008fea0003900000 */
[----:B------:R-:W3:Y:S02]  /*5790*/  @!P0 SYNCS.PHASECHK.TRANS64 P0, [R0+URZ+0x88], R2 ;  /* 0x00008802000085a7 */ /* 0x000ee400080010ff */
[----:B--23--:R-:W-:Y:S05]  /*57a0*/  @P0 EXIT ;  /* 0x000000000000094d */ /* 0x00cfea0003800000 */
[----:B------:R-:W-:Y:S05]  /*57b0*/  BRA `(.L_x_101) ;  /* 0xfffffffc00e87947 */ /* 0x000fea000383ffff */
.L_x_86:
[----:B------:R-:W-:-:S06]  /*57c0*/  UISETP.GE.AND UP0, UPT, UR18, 0x4, UPT ;  /* 0x000000041200788c */ /* 0x000fcc000bf06270 */
[----:B------:R-:W-:-:S13]  /*57d0*/  PLOP3.LUT P0, PT, PT, PT, UP0, 0x80, 0x8 ;  /* 0x000000000008781c */ /* 0x000fda0003f0f008 */
[----:B------:R-:W-:Y:S05]  /*57e0*/  @!P0 EXIT ;  /* 0x000000000000894d */ /* 0x000fea0003800000 */
[----:B------:R-:W-:Y:S01]  /*57f0*/  BAR.SYNC.DEFER_BLOCKING 0x6, 0xa0 ;  /* 0x0182800000007b1d */ /* 0x000fe20000010000 */
[----:B------:R-:W-:Y:S01]  /*5800*/  IMAD.SHL.U32 R75, R87, 0x20, RZ ;  /* 0x00000020574b7824 */ /* 0x000fe200078e00ff */
[----:B------:R-:W-:Y:S01]  /*5810*/  CS2R R84, SRZ ;  /* 0x0000000000547805 */ /* 0x000fe2000001ff00 */
[----:B------:R-:W-:Y:S01]  /*5820*/  IMAD.SHL.U32 R5, R77, 0x200000, RZ ;  /* 0x002000004d057824 */ /* 0x000fe200078e00ff */
[----:B------:R-:W-:Y:S01]  /*5830*/  CS2R R82, SRZ ;  /* 0x0000000000527805 */ /* 0x000fe2000001ff00 */
[C---:B------:R-:W-:Y:S01]  /*5840*/  IMAD.U32 R37, R87.reuse, 0x10000, RZ ;  /* 0x0001000057257824 */ /* 0x040fe200078e00ff */
[----:B------:R-:W-:Y:S02]  /*5850*/  UMOV UR43, 0x400 ;  /* 0x00000400002b7882 */ /* 0x000fe40000000000 */
[----:B------:R-:W1:Y:S01]  /*5860*/  LDC.64 R72, c[0x0][0x8b0] ;  /* 0x00022c00ff487b82 */ /* 0x000e620000000a00 */
[----:B------:R-:W-:Y:S01]  /*5870*/  ULEA UR43, UR46, UR43, 0x18 ;  /* 0x0000002b2e2b7291 */ /* 0x000fe2000f8ec0ff */
[----:B------:R-:W-:Y:S01]  /*5880*/  IMAD.SHL.U32 R4, R87, 0x4, RZ ;  /* 0x0000000457047824 */ /* 0x000fe200078e00ff */
[----:B------:R-:W-:Y:S01]  /*5890*/  LOP3.LUT R7, R75, 0x80, RZ, 0xc0, !PT ;  /* 0x000000804b077812 */ /* 0x000fe200078ec0ff */
[----:B------:R-:W-:Y:S01]  /*58a0*/  IMAD.SHL.U32 R6, R77, 0x400, RZ ;  /* 0x000004004d067824 */ /* 0x000fe200078e00ff */
[----:B------:R-:W-:Y:S01]  /*58b0*/  LOP3.LUT R74, R75, 0xb60, RZ, 0xc0, !PT ;  /* 0x00000b604b4a7812 */ /* 0x000fe200078ec0ff */
[----:B------:R-:W-:Y:S01]  /*58c0*/  UIADD3 UR4, UPT, UPT, UR43, 0x4200, URZ ;  /* 0x000042002b047890 */ /* 0x000fe2000fffe0ff */
[----:B------:R-:W-:Y:S01]  /*58d0*/  LOP3.LUT R5, R5, 0x200000, RZ, 0xc0, !PT ;  /* 0x0020000005057812 */ /* 0x000fe200078ec0ff */
[----:B------:R-:W2:Y:S01]  /*58e0*/  LDC.64 R70, c[0x0][0x8a8] ;  /* 0x00022a00ff467b82 */ /* 0x000ea20000000a00 */
[----:B------:R-:W-:Y:S01]  /*58f0*/  LOP3.LUT R4, R7, 0x10, R4, 0xf8, !PT ;  /* 0x0000001007047812 */ /* 0x000fe200078ef804 */
[----:B------:R-:W-:Y:S01]  /*5900*/  IMAD.MOV.U32 R36, RZ, RZ, RZ ;  /* 0x000000ffff247224 */ /* 0x000fe200078e00ff */
[----:B------:R-:W-:Y:S01]  /*5910*/  LOP3.LUT R74, R74, 0x400, R6, 0xf8, !PT ;  /* 0x000004004a4a7812 */ /* 0x000fe200078ef806 */
[----:B------:R-:W-:Y:S01]  /*5920*/  IMAD.MOV.U32 R81, RZ, RZ, RZ ;  /* 0x000000ffff517224 */ /* 0x000fe200078e00ff */
[----:B------:R-:W-:Y:S01]  /*5930*/  LOP3.LUT R37, R5, 0x400000, R37, 0xf8, !PT ;  /* 0x0040000005257812 */ /* 0x000fe200078ef825 */
[----:B------:R-:W-:Y:S01]  /*5940*/  IMAD.U32 R86, RZ, RZ, UR4 ;  /* 0x00000004ff567e24 */ /* 0x000fe2000f8e00ff */
[----:B------:R-:W-:Y:S01]  /*5950*/  LOP3.LUT P0, RZ, R75, 0x80, RZ, 0xc0, !PT ;  /* 0x000000804bff7812 */ /* 0x000fe2000780c0ff */
[----:B------:R-:W3:Y:S01]  /*5960*/  LDCU UR58, c[0x0][0x370] ;  /* 0x00006e00ff3a77ac */ /* 0x000ee20008000800 */
[----:B------:R-:W4:Y:S01]  /*5970*/  LDS R0, [UR43+0x150] ;  /* 0x0001502bff007984 */ /* 0x000f220008000800 */
[----:B------:R-:W-:-:S02]  /*5980*/  LOP3.LUT R74, R74, R4, RZ, 0xfc, !PT ;  /* 0x000000044a4a7212 */ /* 0x000fc400078efcff */
[----:B------:R-:W-:Y:S01]  /*5990*/  P2R R4, PR, RZ, 0x1 ;  /* 0x00000001ff047803 */ /* 0x000fe20000000000 */
[----:B------:R-:W1:Y:S01]  /*59a0*/  LDCU UR42, c[0x0][0xb0c] ;  /* 0x00016180ff2a77ac */ /* 0x000e620008000800 */
[----:B------:R-:W-:Y:S01]  /*59b0*/  LOP3.LUT R87, R87, 0x60, RZ, 0xc0, !PT ;  /* 0x0000006057577812 */ /* 0x000fe200078ec0ff */
[----:B------:R-:W1:Y:S01]  /*59c0*/  LDCU UR39, c[0x0][0xb30] ;  /* 0x00016600ff2777ac */ /* 0x000e620008000800 */
[----:B------:R-:W1:Y:S01]  /*59d0*/  LDCU.64 UR56, c[0x0][0x888] ;  /* 0x00011100ff3877ac */ /* 0x000e620008000a00 */
[----:B------:R-:W1:Y:S01]  /*59e0*/  LDCU.64 UR40, c[0x0][0xb28] ;  /* 0x00016500ff2877ac */ /* 0x000e620008000a00 */
[----:B------:R-:W1:Y:S01]  /*59f0*/  LDCU.64 UR60, c[0x0][0x890] ;  /* 0x00011200ff3c77ac */ /* 0x000e620008000a00 */
[----:B------:R-:W1:Y:S01]  /*5a00*/  LDCU.128 UR52, c[0x0][0xb10] ;  /* 0x00016200ff3477ac */ /* 0x000e620008000c00 */
[----:B------:R-:W1:Y:S01]  /*5a10*/  LDCU UR47, c[0x0][0x374] ;  /* 0x00006e80ff2f77ac */ /* 0x000e620008000800 */
[----:B------:R-:W-:Y:S01]  /*5a20*/  UIADD3 UR62, UPT, UPT, UR43, 0x200, URZ ;  /* 0x000002002b3e7890 */ /* 0x000fe2000fffe0ff */
[----:B-1234-:R-:W-:-:S11]  /*5a30*/  IMAD.IADD R37, R0, 0x1, R37 ;  /* 0x0000000100257824 */ /* 0x01efd600078e0225 */
.L_x_143:
[C---:B------:R-:W-:Y:S02]  /*5a40*/  LEA R3, R81.reuse, UR43, 0x3 ;  /* 0x0000002b51037c11 */ /* 0x040fe4000f8e18ff */
[----:B------:R-:W-:Y:S02]  /*5a50*/  SHF.L.U32 R0, R84, 0x1f, RZ ;  /* 0x0000001f54007819 */ /* 0x000fe400000006ff */
[----:B------:R-:W-:Y:S02]  /*5a60*/  LEA R4, R81, UR43, 0x4 ;  /* 0x0000002b51047c11 */ /* 0x000fe4000f8e20ff */
[----:B-1----:R-:W1:Y:S02]  /*5a70*/  SYNCS.PHASECHK.TRANS64.TRYWAIT P0, [R3+URZ+0xa0], R0 ;  /* 0x0000a000030075a7 */ /* 0x002e6400080011ff */
[----:B-1----:R-:W-:Y:S05]  /*5a80*/  @!P0 BRA `(.L_x_102) ;  /* 0x0000005000408947 */ /* 0x002fea0003800000 */
.L_x_192:
        /* <DEDUP_REMOVED lines=8> */
[----:B--2---:R-:W-:Y:S11]  /*5b10*/  LOP3.LUT P0, RZ, R6, 0x1, RZ, 0xc0, !PT ;  /* 0x0000000106ff7812 */ /* 0x004ff6000780c0ff */
[----:B------:R-:W-:Y:S02]  /*5b20*/  @!UPT UIADD3 URZ, UPT, UPT, URZ, URZ, URZ ;  /* 0x000000fffffff290 */ /* 0x000fe4000fffe0ff */
[----:B---3--:R-:W-:Y:S01]  /*5b30*/  VOTEU.ANY UP1, P0 ;  /* 0x0000000000ff7886 */ /* 0x008fe20000020100 */
[----:B------:R-:W-:Y:S01]  /*5b40*/  PLOP3.LUT P0, PT, PT, PT, UP1, 0x80, 0x8 ;  /* 0x000000000008781c */ /* 0x000fe20003f0f018 */
[----:B------:R-:W-:Y:S11]  /*5b50*/  UP2UR UR44, UPR, URZ, 0x2 ;  /* 0x00000002ff2c7883 */ /* 0x000ff60008000000 */
[----:B------:R-:W-:Y:S01]  /*5b60*/  @!UPT UIADD3 URZ, UPT, UPT, URZ, URZ, URZ ;  /* 0x000000fffffff290 */ /* 0x000fe2000fffe0ff */
[----:B-1----:R-:W-:Y:S02]  /*5b70*/  @P0 SHF.R.U32.HI R0, RZ, 0x10, R5 ;  /* 0x00000010ff000819 */ /* 0x002fe40000011605 */
        /* <DEDUP_REMOVED lines=12> */
[----:B------:R-:W2:Y:S01]  /*5c40*/  LDCU UR12, c[0x0][0xb20] ;  /* 0x00016400ff0c77ac */ /* 0x000ea20008000800 */
[----:B------:R-:W-:Y:S02]  /*5c50*/  UIMAD.WIDE.U32 UR4, UR47, UR55, URZ ;  /* 0x000000372f0472a5 */ /* 0x000fe4000f8e00ff */
[----:B------:R-:W-:Y:S02]  /*5c60*/  UIMAD.WIDE.U32 UR6, UR58, UR52, URZ ;  /* 0x000000343a0672a5 */ /* 0x000fe4000f8e00ff */
[----:B------:R-:W-:Y:S02]  /*5c70*/  UISETP.NE.AND UP0, UPT, UR54, 0x1, UPT ;  /* 0x000000013600788c */ /* 0x000fe4000bf05270 */
[----:B------:R-:W-:Y:S02]  /*5c80*/  UIMAD.WIDE.U32 UR8, UR37, UR55, URZ ;  /* 0x00000037250872a5 */ /* 0x000fe4000f8e00ff */
[----:B------:R-:W-:Y:S02]  /*5c90*/  UIMAD.WIDE.U32 UR10, UR38, UR52, URZ ;  /* 0x00000034260a72a5 */ /* 0x000fe4000f8e00ff */
[----:B------:R-:W-:Y:S02]  /*5ca0*/  UISETP.NE.AND UP1, UPT, UR42, 0x1, UPT ;  /* 0x000000012a00788c */ /* 0x000fe4000bf25270 */
[----:B------:R-:W-:Y:S01]  /*5cb0*/  UISETP.NE.AND UP2, UPT, UR45, 0x1, UPT ;  /* 0x000000012d00788c */ /* 0x000fe2000bf45270 */
[----:B------:R-:W-:Y:S02]  /*5cc0*/  UMOV UR4, UR5 ;  /* 0x0000000500047c82 */ /* 0x000fe40008000000 */
[----:B--2---:R-:W-:Y:S03]  /*5cd0*/  USHF.R.U32.HI UR5, URZ, UR12, UR4 ;  /* 0x0000000cff057299 */ /* 0x004fe60008011604 */
[----:B------:R-:W-:Y:S02]  /*5ce0*/  UMOV UR4, UR7 ;  /* 0x0000000700047c82 */ /* 0x000fe40008000000 */
[----:B------:R-:W-:Y:S02]  /*5cf0*/  USHF.R.U32.HI UR7, URZ, UR53, UR4 ;  /* 0x00000035ff077299 */ /* 0x000fe40008011604 */
[----:B------:R-:W-:Y:S02]  /*5d00*/  USEL UR4, UR47, UR5, !UP0 ;  /* 0x000000052f047287 */ /* 0x000fe4000c000000 */
[----:B------:R-:W-:Y:S01]  /*5d10*/  USEL UR7, UR58, UR7, !UP1 ;  /* 0x000000073a077287 */ /* 0x000fe2000c800000 */
[----:B------:R-:W-:Y:S01]  /*5d20*/  UMOV UR5, UR9 ;  /* 0x0000000900057c82 */ /* 0x000fe20008000000 */
[----:B------:R-:W-:Y:S02]  /*5d30*/  UIMAD.WIDE.U32 UR8, UR4, UR40, URZ ;  /* 0x00000028040872a5 */ /* 0x000fe4000f8e00ff */
[----:B------:R-:W-:Y:S03]  /*5d40*/  USHF.R.U32.HI UR6, URZ, UR12, UR5 ;  /* 0x0000000cff067299 */ /* 0x000fe60008011605 */
[----:B------:R-:W-:Y:S01]  /*5d50*/  UMOV UR5, UR11 ;  /* 0x0000000b00057c82 */ /* 0x000fe20008000000 */
[----:B------:R-:W-:Y:S02]  /*5d60*/  UIMAD.WIDE.U32 UR10, UR7, UR40, URZ ;  /* 0x00000028070a72a5 */ /* 0x000fe4000f8e00ff */
[----:B------:R-:W-:Y:S02]  /*5d70*/  USHF.R.U32.HI UR12, URZ, UR53, UR5 ;  /* 0x00000035ff0c7299 */ /* 0x000fe40008011605 */
[----:B------:R-:W-:Y:S01]  /*5d80*/  USEL UR6, UR37, UR6, !UP0 ;  /* 0x0000000625067287 */ /* 0x000fe2000c000000 */
[----:B------:R-:W-:Y:S02]  /*5d90*/  UMOV UR5, UR9 ;  /* 0x0000000900057c82 */ /* 0x000fe40008000000 */
[----:B------:R-:W-:Y:S01]  /*5da0*/  UMOV UR10, UR11 ;  /* 0x0000000b000a7c82 */ /* 0x000fe20008000000 */
[----:B------:R-:W-:Y:S02]  /*5db0*/  @UP2 USHF.R.U32.HI UR4, URZ, UR41, UR5 ;  /* 0x00000029ff042299 */ /* 0x000fe40008011605 */
[----:B------:R-:W-:Y:S02]  /*5dc0*/  @UP2 USHF.R.U32.HI UR7, URZ, UR41, UR10 ;  /* 0x00000029ff072299 */ /* 0x000fe4000801160a */
[----:B------:R-:W-:Y:S02]  /*5dd0*/  UIMAD UR4, UR45, UR4, URZ ;  /* 0x000000042d0472a4 */ /* 0x000fe4000f8e02ff */
        /* <DEDUP_REMOVED lines=8> */
[----:B------:R-:W-:Y:S02]  /*5e60*/  USEL UR11, UR6, UR4, !UP2 ;  /* 0x00000004060b7287 */ /* 0x000fe4000d000000 */
[----:B------:R-:W-:Y:S02]  /*5e70*/  UIADD3 UR8, UPT, UPT, -UR5, URZ, URZ ;  /* 0x000000ff05087290 */ /* 0x000fe4000fffe1ff */
[----:B------:R-:W-:Y:S01]  /*5e80*/  UIADD3 UR10, UPT, UPT, -UR11, URZ, URZ ;  /* 0x000000ff0b0a7290 */ /* 0x000fe2000fffe1ff */
[----:B------:R-:W-:Y:S01]  /*5e90*/  @!UP0 UMOV UR4, UR9 ;  /* 0x0000000900048c82 */ /* 0x000fe20008000000 */
[----:B------:R-:W-:Y:S02]  /*5ea0*/  UIADD3 UR9, UPT, UPT, -UR6, URZ, URZ ;  /* 0x000000ff06097290 */ /* 0x000fe4000fffe1ff */
[----:B------:R-:W-:Y:S02]  /*5eb0*/  @!UP0 USHF.R.U32.HI UR4, URZ, UR41, UR4 ;  /* 0x00000029ff048299 */ /* 0x000fe40008011604 */
[----:B------:R-:W-:Y:S02]  /*5ec0*/  UIMAD UR10, UR45, UR10, UR6 ;  /* 0x0000000a2d0a72a4 */ /* 0x000fe4000f8e0206 */
[----:B------:R-:W-:Y:S04]  /*5ed0*/  @!UP0 USEL UR4, UR5, UR4, !UP2 ;  /* 0x0000000405048287 */ /* 0x000fe8000d000000 */
[----:B------:R-:W-:Y:S02]  /*5ee0*/  @!UP0 UIMAD UR10, UR7, UR10, UR4 ;  /* 0x0000000a070a82a4 */ /* 0x000fe4000f8e0204 */
[----:B------:R-:W-:Y:S02]  /*5ef0*/  @!UP0 UIADD3 UR11, UPT, UPT, UR11, -UR4, URZ ;  /* 0x800000040b0b8290 */ /* 0x000fe4000fffe0ff */
[----:B------:R-:W-:Y:S02]  /*5f00*/  UIMAD UR7, UR42, UR8, UR38 ;  /* 0x000000082a0772a4 */ /* 0x000fe4000f8e0226 */
[----:B------:R-:W-:Y:S02]  /*5f10*/  @!UP0 UIMAD UR6, UR11, UR45, UR5 ;  /* 0x0000002d0b0682a4 */ /* 0x000fe4000f8e0205 */
[----:B------:R-:W-:Y:S01]  /*5f20*/  UIMAD UR4, UR54, UR9, UR37 ;  /* 0x00000009360472a4 */ /* 0x000fe2000f8e0225 */
[----:B------:R-:W-:Y:S02]  /*5f30*/  @!UP0 UMOV UR5, UR10 ;  /* 0x0000000a00058c82 */ /* 0x000fe40008000000 */
[----:B------:R-:W-:Y:S02]  /*5f40*/  UIMAD UR38, UR5, UR42, UR7 ;  /* 0x0000002a052672a4 */ /* 0x000fe4000f8e0207 */
[----:B------:R-:W-:Y:S11]  /*5f50*/  UIMAD UR37, UR6, UR54, UR4 ;  /* 0x00000036062572a4 */ /* 0x000ff6000f8e0204 */
[----:B------:R-:W-:Y:S01]  /*5f60*/  @!UPT UIADD3 URZ, UPT, UPT, URZ, URZ, URZ ;  /* 0x000000fffffff290 */ /* 0x000fe2000fffe0ff */
.L_x_103:
[----:B------:R-:W-:Y:S01]  /*5f70*/  UISETP.NE.AND UP0, UPT, UR39, 0x1, UPT ;  /* 0x000000012700788c */ /* 0x000fe2000bf05270 */
[----:B------:R-:W-:Y:S01]  /*5f80*/  IADD3 R81, PT, PT, R81, 0x1, RZ ;  /* 0x0000000151517810 */ /* 0x000fe20007ffe0ff */
[----:B------:R-:W-:Y:S02]  /*5f90*/  USHF.L.U32 UR50, UR20, 0x6, URZ ;  /* 0x0000000614327899 */ /* 0x000fe400080006ff */
[----:B------:R-:W-:Y:S07]  /*5fa0*/  USHF.L.U32 UR49, UR30, 0x8, URZ ;  /* 0x000000081e317899 */ /* 0x000fee00080006ff */
[----:B------:R-:W2:Y:S01]  /*5fb0*/  @!UP0 LDCU.128 UR12, c[0x0][0xb10] ;  /* 0x00016200ff0c87ac */ /* 0x000ea20008000c00 */
[----:B------:R-:W3:Y:S01]  /*5fc0*/  @!UP0 LDCU UR5, c[0x0][0xb0c] ;  /* 0x00016180ff0587ac */ /* 0x000ee20008000800 */
[----:B------:R-:W4:Y:S01]  /*5fd0*/  @!UP0 LDCU UR10, c[0x0][0xb20] ;  /* 0x00016400ff0a87ac */ /* 0x000f220008000800 */
[----:B--2---:R-:W-:Y:S02]  /*5fe0*/  UIMAD.WIDE.U32 UR8, UR38, UR12, URZ ;  /* 0x0000000c260872a5 */ /* 0x004fe4000f8e00ff */
[----:B------:R-:W-:Y:S02]  /*5ff0*/  UIMAD.WIDE.U32 UR6, UR37, UR15, URZ ;  /* 0x0000000f250672a5 */ /* 0x000fe4000f8e00ff */
[----:B------:R-:W-:Y:S03]  /*6000*/  @!UP0 UISETP.NE.AND UP1, UPT, UR14, 0x1, UPT ;  /* 0x000000010e00888c */ /* 0x000fe6000bf25270 */
[----:B------:R-:W-:Y:S01]  /*6010*/  @!UP0 UMOV UR4, UR9 ;  /* 0x0000000900048c82 */ /* 0x000fe20008000000 */
[----:B---3--:R-:W-:Y:S02]  /*6020*/  @!UP0 UISETP.NE.AND UP2, UPT, UR5, 0x1, UPT ;  /* 0x000000010500888c */ /* 0x008fe4000bf45270 */
[----:B------:R-:W-:Y:S01]  /*6030*/  @!UP0 USHF.R.U32.HI UR4, URZ, UR13, UR4 ;  /* 0x0000000dff048299 */ /* 0x000fe20008011604 */
[----:B------:R-:W-:Y:S02]  /*6040*/  @!UP0 UMOV UR6, UR7 ;  /* 0x0000000700068c82 */ /* 0x000fe40008000000 */
[----:B----4-:R-:W-:Y:S02]  /*6050*/  @!UP0 USHF.R.U32.HI UR6, URZ, UR10, UR6 ;  /* 0x0000000aff068299 */ /* 0x010fe40008011606 */
[----:B------:R-:W-:Y:S02]  /*6060*/  @!UP0 USEL UR7, UR38, UR4, !UP2 ;  /* 0x0000000426078287 */ /* 0x000fe4000d000000 */
[----:B------:R-:W-:Y:S04]  /*6070*/  @!UP0 USEL UR6, UR37, UR6, !UP1 ;  /* 0x0000000625068287 */ /* 0x000fe8000c800000 */
[----:B------:R-:W-:Y:S02]  /*6080*/  @!UP0 UIADD3 UR4, UPT, UPT, -UR7, UR6, URZ ;  /* 0x0000000607048290 */ /* 0x000fe4000fffe1ff */
[----:B------:R-:W-:Y:S02]  /*6090*/  @!UP0 UIADD3 UR6, UPT, UPT, UR7, -UR6, URZ ;  /* 0x8000000607068290 */ /* 0x000fe4000fffe0ff */
[----:B------:R-:W-:Y:S02]  /*60a0*/  @!UP0 UIMAD UR38, UR4, UR5, UR38 ;  /* 0x00000005042682a4 */ /* 0x000fe4000f8e0226 */
[----:B------:R-:W-:Y:S02]  /*60b0*/  @!UP0 UIMAD UR37, UR6, UR14, UR37 ;  /* 0x0000000e062582a4 */ /* 0x000fe4000f8e0225 */
[----:B------:R-:W-:Y:S09]  /*60c0*/  ULOP3.LUT UP0, URZ, UR62, 0x90, URZ, 0xc0, !UPT ;  /* 0x000000903eff7892 */ /* 0x000ff2000f80c0ff */
[----:B------:R-:W-:Y:S05]  /*60d0*/  BRA.U !UP0, `(.L_x_104) ;  /* 0x0000000108407547 */ /* 0x000fea000b800000 */
[----:B------:R-:W2:Y:S01]  /*60e0*/  LDCU.64 UR8, c[0x4][0x88] ;  /* 0x01001100ff0877ac */ /* 0x000ea20008000a00 */
[----:B------:R-:W-:Y:S01]  /*60f0*/  MOV R3, 0x0 ;  /* 0x0000000000037802 */ /* 0x000fe20000000f00 */
[----:B------:R-:W-:Y:S02]  /*6100*/  HFMA2 R12, -RZ, RZ, 0, 5.9604644775390625e-08 ;  /* 0x00000001ff0c7431 */ /* 0x000fe400000001ff */
[----:B------:R-:W-:Y:S02]  /*6110*/  IMAD.MOV.U32 R8, RZ, RZ, 0x70 ;  /* 0x00000070ff087424 */ /* 0x000fe400078e00ff */
[----:B------:R-:W-:Y:S01]  /*6120*/  IMAD.MOV.U32 R13, RZ, RZ, RZ ;  /* 0x000000ffff0d7224 */ /* 0x000fe200078e00ff */
[----:B------:R-:W3:Y:S01]  /*6130*/  LDCU.64 UR6, c[0x4][0x90] ;  /* 0x01001200ff0677ac */ /* 0x000ee20008000a00 */
[----:B------:R-:W4:Y:S01]  /*6140*/  LDC.64 R2, c[0x4][R3] ;  /* 0x0100000003027b82 */ /* 0x000f220000000a00 */
[----:B------:R-:W1:Y:S01]  /*6150*/  LDCU.64 UR4, c[0x4][0x8] ;  /* 0x01000100ff0477ac */ /* 0x000e620008000a00 */
[----:B--2---:R-:W-:Y:S01]  /*6160*/  MOV R5, UR9 ;  /* 0x0000000900057c02 */ /* 0x004fe20008000f00 */
[----:B------:R-:W-:Y:S01]  /*6170*/  IMAD.U32 R4, RZ, RZ, UR8 ;  /* 0x00000008ff047e24 */ /* 0x000fe2000f8e00ff */
[----:B---3--:R-:W-:Y:S01]  /*6180*/  MOV R7, UR7 ;  /* 0x0000000700077c02 */ /* 0x008fe20008000f00 */
[----:B------:R-:W-:Y:S01]  /*6190*/  IMAD.U32 R6, RZ, RZ, UR6 ;  /* 0x00000006ff067e24 */ /* 0x000fe2000f8e00ff */
[----:B-1----:R-:W-:Y:S01]  /*61a0*/  MOV R11, UR5 ;  /* 0x00000005000b7c02 */ /* 0x002fe20008000f00 */
[----:B------:R-:W-:Y:S02]  /*61b0*/  IMAD.U32 R10, RZ, RZ, UR4 ;  /* 0x00000004ff0a7e24 */ /* 0x000fe4000f8e00ff */
[----:B------:R-:W-:Y:S07]  /*61c0*/  LEPC R20, `(.L_x_104) ;  /* 0x000000001014794e */ /* 0x000fee0000000000 */
[----:B----45:R-:W-:Y:S05]  /*61d0*/  CALL.ABS.NOINC R2 ;  /* 0x0000000002007343 */ /* 0x030fea0003c00000 */
.L_x_104:
[----:B------:R-:W-:Y:S01]  /*61e0*/  LOP3.LUT P0, RZ, R86, 0x90, RZ, 0xc0, !PT ;  /* 0x0000009056ff7812 */ /* 0x000fe2000780c0ff */
[----:B------:R-:W-:Y:S11]  /*61f0*/  BSSY.RECONVERGENT B6, `(.L_x_105) ;  /* 0x0000013000067945 */ /* 0x000ff60003800200 */
[----:B------:R-:W-:Y:S01]  /*6200*/  @!UPT UIADD3 URZ, UPT, UPT, URZ, URZ, URZ ;  /* 0x000000fffffff290 */ /* 0x000fe2000fffe0ff */
[----:B------:R-:W-:Y:S05]  /*6210*/  @!P0 BRA `(.L_x_106) ;  /* 0x0000000000408947 */ /* 0x000fea0003800000 */
        /* <DEDUP_REMOVED lines=16> */
.L_x_106:
[----:B------:R-:W-:Y:S05]  /*6320*/  BSYNC.RECONVERGENT B6 ;  /* 0x0000000000067941 */ /* 0x000fea0003800200 */
.L_x_105:
[----:B------:R-:W-:Y:S01]  /*6330*/  R2UR UR4, R79 ;  /* 0x000000004f0472ca */ /* 0x000fe200000e0000 */
[----:B------:R-:W-:Y:S01]  /*6340*/  UISETP.NE.U32.AND UP0, UPT, UR60, URZ, UPT ;  /* 0x000000ff3c00728c */ /* 0x000fe2000bf05070 */
[----:B------:R-:W-:Y:S02]  /*6350*/  ISETP.NE.U32.AND P4, PT, R72, RZ, PT ;  /* 0x000000ff4800720c */ /* 0x000fe40003f85070 */
[----:B------:R-:W-:Y:S01]  /*6360*/  ISETP.NE.U32.AND P2, PT, RZ, UR56, PT ;  /* 0x00000038ff007c0c */ /* 0x000fe2000bf45070 */
[----:B------:R-:W-:Y:S01]  /*6370*/  UISETP.NE.AND.EX UP1, UPT, UR61, URZ, UPT, UP0 ;  /* 0x000000ff3d00728c */ /* 0x000fe2000bf25300 */
[----:B------:R-:W-:Y:S01]  /*6380*/  ISETP.NE.AND.EX P4, PT, R73, RZ, PT, P4 ;  /* 0x000000ff4900720c */ /* 0x000fe20003f85340 */
[----:B------:R-:W-:Y:S01]  /*6390*/  UPLOP3.LUT UP0, UPT, UPT, UPT, UPT, 0x40, 0x4 ;  /* 0x000000000004789c */ /* 0x000fe20003f0e870 */
[----:B------:R-:W-:Y:S05]  /*63a0*/  ISETP.NE.AND.EX P2, PT, RZ, UR57, PT, P2 ;  /* 0x00000039ff007c0c */ /* 0x000fea000bf45320 */
[----:B------:R-:W-:Y:S06]  /*63b0*/  UISETP.NE.AND UP2, UPT, UR4, URZ, UPT ;  /* 0x000000ff0400728c */ /* 0x000fec000bf45270 */
[----:B------:R-:W-:Y:S05]  /*63c0*/  PLOP3.LUT P1, PT, PT, PT, UP2, 0x80, 0x8 ;  /* 0x000000000008781c */ /* 0x000fea0003f2f028 */
[----:B------:R-:W-:Y:S06]  /*63d0*/  @UP2 UPLOP3.LUT UP0, UPT, UPT, UPT, UP1, 0x80, 0x8 ;  /* 0x000000000008289c */ /* 0x000fec0003f0f010 */
[----:B------:R-:W-:Y:S01]  /*63e0*/  PLOP3.LUT P0, PT, PT, PT, UP0, 0x80, 0x8 ;  /* 0x000000000008781c */ /* 0x000fe20003f0f008 */
[----:B------:R-:W-:Y:S01]  /*63f0*/  @!UPT UIADD3 URZ, UPT, UPT, URZ, URZ, URZ ;  /* 0x000000fffffff290 */ /* 0x000fe2000fffe0ff */
[----:B------:R-:W-:Y:S11]  /*6400*/  BRA.U !UP1, `(.L_x_107) ;  /* 0x00000001093c7547 */ /* 0x000ff6000b800000 */
[----:B------:R-:W-:Y:S01]  /*6410*/  UISETP.NE.U32.AND UP0, UPT, UR56, URZ, UPT ;  /* 0x000000ff3800728c */ /* 0x000fe2000bf05070 */
[----:B-1----:R-:W-:Y:S01]  /*6420*/  HFMA2 R0, -RZ, RZ, 0, 5.9604644775390625e-08 ;  /* 0x00000001ff007431 */ /* 0x002fe200000001ff */
[----:B------:R-:W1:Y:S01]  /*6430*/  LDCU.64 UR8, c[0x0][0x358] ;  /* 0x00006b00ff0877ac */ /* 0x000e620008000a00 */
[----:B------:R-:W-:Y:S01]  /*6440*/  IMAD.MOV.U32 R76, RZ, RZ, 0x1 ;  /* 0x00000001ff4c7424 */ /* 0x000fe200078e00ff */
[----:B------:R-:W-:Y:S06]  /*6450*/  UISETP.NE.AND.EX UP0, UPT, UR57, URZ, UPT, UP0 ;  /* 0x000000ff3900728c */ /* 0x000fec000bf05300 */
[----:B------:R-:W-:Y:S05]  /*6460*/  PLOP3.LUT P3, PT, PT, PT, UP0, 0x80, 0x8 ;  /* 0x000000000008781c */ /* 0x000fea0003f6f008 */
[----:B------:R-:W2:Y:S01]  /*6470*/  @UP0 LDCU.64 UR4, c[0x0][0x888] ;  /* 0x00011100ff0407ac */ /* 0x000ea20008000a00 */
[----:B------:R-:W-:Y:S07]  /*6480*/  @UP0 UIMAD UR6, UR36, UR60, URZ ;  /* 0x0000003c240602a4 */ /* 0x000fee000f8e02ff */
[----:B------:R-:W-:Y:S01]  /*6490*/  @!P3 PRMT R76, R0, 0x7610, R76 ;  /* 0x00007610004cb816 */ /* 0x000fe2000000004c */
[----:B--2---:R-:W-:Y:S06]  /*64a0*/  @UP0 UIMAD.WIDE UR4, UR6, 0x4, UR4 ;  /* 0x00000004060408a5 */ /* 0x004fec000f8e0204 */
[----:B-----5:R-:W-:Y:S01]  /*64b0*/  IMAD.U32 R40, RZ, RZ, UR4 ;  /* 0x00000004ff287e24 */ /* 0x020fe2000f8e00ff */
[----:B------:R-:W-:Y:S04]  /*64c0*/  MOV R41, UR5 ;  /* 0x0000000500297c02 */ /* 0x000fe80008000f00 */
[----:B------:R-:W2:Y:S01]  /*64d0*/  @!UP0 LDCU UR4, c[0x0][0x880] ;  /* 0x00011000ff0487ac */ /* 0x000ea20008000800 */
[----:B-1----:R3:W5:Y:S02]  /*64e0*/  @P3 LDG.E R40, desc[UR8][R40.64] ;  /* 0x0000000828283981 */ /* 0x002764000c1e1900 */
[----:B--23--:R-:W-:Y:S02]  /*64f0*/  @!P3 IMAD.U32 R40, RZ, RZ, UR4 ;  /* 0x00000004ff28be24 */ /* 0x00cfe4000f8e00ff */
.L_x_107:
[----:B------:R-:W-:Y:S05]  /*6500*/  @!P4 BRA `(.L_x_108) ;  /* 0x000000000024c947 */ /* 0x000fea0003800000 */
[----:B------:R-:W-:Y:S01]  /*6510*/  ISETP.NE.U32.AND P3, PT, R70, RZ, PT ;  /* 0x000000ff4600720c */ /* 0x000fe20003f65070 */
[----:B------:R-:W2:Y:S03]  /*6520*/  LDCU.64 UR4, c[0x0][0x358] ;  /* 0x00006b00ff0477ac */ /* 0x000ea60008000a00 */
[----:B------:R-:W-:Y:S11]  /*6530*/  ISETP.NE.AND.EX P3, PT, R71, RZ, PT, P3 ;  /* 0x000000ff4700720c */ /* 0x000ff60003f65330 */
[----:B------:R-:W-:Y:S02]  /*6540*/  @!UPT UIADD3 URZ, UPT, UPT, URZ, URZ, URZ ;  /* 0x000000fffffff290 */ /* 0x000fe4000fffe0ff */
[----:B------:R-:W3:Y:S01]  /*6550*/  @P3 LDC.64 R2, c[0x0][0x8a8] ;  /* 0x00022a00ff023b82 */ /* 0x000ee20000000a00 */
[----:B-1----:R-:W-:Y:S04]  /*6560*/  @P3 IMAD R0, R72, UR36, RZ ;  /* 0x0000002448003c24 */ /* 0x002fe8000f8e02ff */
[----:B---3--:R-:W-:Y:S05]  /*6570*/  @P3 IMAD.WIDE R2, R0, 0x4, R2 ;  /* 0x0000000400023825 */ /* 0x008fea00078e0202 */
[----:B--2--5:R2:W5:Y:S02]  /*6580*/  @P3 LDG.E R38, desc[UR4][R2.64] ;  /* 0x0000000402263981 */ /* 0x024564000c1e1900 */
[----:B--2---:R-:W3:Y:S02]  /*6590*/  @!P3 LDC R38, c[0x0][0x8a0] ;  /* 0x00022800ff26bb82 */ /* 0x004ee40000000800 */
.L_x_108:
[----:B-----5:R-:W-:Y:S01]  /*65a0*/  ISETP.NE.AND P4, PT, R40, RZ, PT ;  /* 0x000000ff2800720c */ /* 0x020fe20003f85270 */
[----:B------:R-:W-:Y:S01]  /*65b0*/  BSSY B1, `(.L_x_109) ;  /* 0x0000040000017945 */ /* 0x000fe20003800000 */
[----:B------:R-:W-:Y:S01]  /*65c0*/  SEL R2, RZ, 0xffffffff, P2 ;  /* 0xffffffffff027807 */ /* 0x000fe20001000000 */
[----:B------:R-:W-:Y:S01]  /*65d0*/  IMAD.MOV.U32 R52, RZ, RZ, 0x1 ;  /* 0x00000001ff347424 */ /* 0x000fe200078e00ff */
[----:B------:R-:W-:Y:S01]  /*65e0*/  LOP3.LUT P3, RZ, R76, 0xff, RZ, 0xc0, !PT ;  /* 0x000000ff4cff7812 */ /* 0x000fe2000786c0ff */
[----:B------:R-:W-:Y:S01]  /*65f0*/  IMAD R39, R36, 0x80, R37 ;  /* 0x0000008024277824 */ /* 0x000fe200078e0225 */
[----:B-1----:R-:W-:Y:S02]  /*6600*/  @P1 SEL R0, RZ, 0xffffffff, P4 ;  /* 0xffffffffff001807 */ /* 0x002fe40002000000 */
[----:B------:R-:W-:Y:S02]  /*6610*/  CS2R R50, SRZ ;  /* 0x0000000000327805 */ /* 0x000fe4000001ff00 */
[----:B------:R-:W-:Y:S02]  /*6620*/  LEA R3, R83, UR43, 0x3 ;  /* 0x0000002b53037c11 */ /* 0x000fe4000f8e18ff */
[----:B------:R-:W-:Y:S02]  /*6630*/  CS2R R48, SRZ ;  /* 0x0000000000307805 */ /* 0x000fe4000001ff00 */
[----:B------:R-:W-:Y:S02]  /*6640*/  @P0 SEL R0, R2, R0, !P3 ;  /* 0x0000000002000207 */ /* 0x000fe40005800000 */
[----:B------:R-:W-:Y:S02]  /*6650*/  CS2R R46, SRZ ;  /* 0x00000000002e7805 */ /* 0x000fe4000001ff00 */
[----:B------:R-:W-:Y:S02]  /*6660*/  LEA R80, R36, UR43, 0x3 ;  /* 0x0000002b24507c11 */ /* 0x000fe4000f8e18ff */
[----:B------:R-:W-:Y:S02]  /*6670*/  CS2R R44, SRZ ;  /* 0x00000000002c7805 */ /* 0x000fe4000001ff00 */
[----:B------:R-:W-:Y:S02]  /*6680*/  @P1 LOP3.LUT R0, R0, 0x1, RZ, 0xc0, !PT ;  /* 0x0000000100001812 */ /* 0x000fe400078ec0ff */
[----:B------:R-:W-:Y:S02]  /*6690*/  SHF.L.U32 R4, R85, 0x1f, RZ ;  /* 0x0000001f55047819 */ /* 0x000fe400000006ff */
[----:B------:R-:W-:Y:S02]  /*66a0*/  ISETP.NE.U32.OR P6, PT, R0, 0x1, !P1 ;  /* 0x000000010000780c */ /* 0x000fe40004fc5470 */
[----:B------:R-:W-:Y:S02]  /*66b0*/  PLOP3.LUT P2, PT, PT, PT, UP1, 0x80, 0x8 ;  /* 0x000000000008781c */ /* 0x000fe40003f4f018 */
[----:B------:R-:W-:Y:S09]  /*66c0*/  P2R R60, PR, RZ, 0x40 ;  /* 0x00000040ff3c7803 */ /* 0x000ff20000000000 */
[----:B------:R-:W-:Y:S04]  /*66d0*/  @P6 SHF.L.U32 R0, R82, 0x1f, RZ ;  /* 0x0000001f52006819 */ /* 0x000fe800000006ff */
[----:B------:R1:W2:Y:S01]  /*66e0*/  @P6 SYNCS.PHASECHK.TRANS64.TRYWAIT P1, [R3+URZ+0x50], R0 ;  /* 0x00005000030065a7 */ /* 0x0002a200080211ff */
[----:B------:R4:W3:Y:S01]  /*66f0*/  SYNCS.PHASECHK.TRANS64.TRYWAIT P0, [R80+URZ+0xc0], R4 ;  /* 0x0000c004500075a7 */ /* 0x0008e200080011ff */
[----:B-1----:R-:W-:Y:S04]  /*6700*/  SEL R0, RZ, 0xffffffff, P4 ;  /* 0xffffffffff007807 */ /* 0x002fe80002000000 */
[----:B------:R-:W-:Y:S04]  /*6710*/  @P2 SEL R0, R2, R0, !P3 ;  /* 0x0000000002002207 */ /* 0x000fe80005800000 */
[----:B------:R-:W-:Y:S04]  /*6720*/  LOP3.LUT R0, R0, 0x1, RZ, 0xc0, !PT ;  /* 0x0000000100007812 */ /* 0x000fe800078ec0ff */
[----:B------:R-:W-:Y:S04]  /*6730*/  ISETP.NE.U32.AND P5, PT, R0, 0x1, PT ;  /* 0x000000010000780c */ /* 0x000fe80003fa5070 */
[----:B------:R-:W-:Y:S02]  /*6740*/  P2R R53, PR, RZ, 0x20 ;  /* 0x00000020ff357803 */ /* 0x000fe40000000000 */
[----:B--2---:R-:W-:Y:S01]  /*6750*/  @P6 SEL R52, RZ, 0x1, !P1 ;  /* 0x00000001ff346807 */ /* 0x004fe20004800000 */
[----:B---34-:R-:W-:Y:S06]  /*6760*/  @!P6 BRA `(.L_x_110) ;  /* 0x000000000090e947 */ /* 0x018fec0003800000 */
[----:B------:R-:W-:Y:S01]  /*6770*/  @P5 IMAD R5, R83, 0x1000, R74 ;  /* 0x0000100053055824 */ /* 0x000fe200078e024a */
[----:B------:R-:W-:Y:S01]  /*6780*/  LOP3.LUT P6, RZ, R75, 0x80, RZ, 0xc0, !PT ;  /* 0x000000804bff7812 */ /* 0x000fe200078cc0ff */
[----:B------:R-:W-:Y:S01]  /*6790*/  BSSY B0, `(.L_x_111) ;  /* 0x000000f000007945 */ /* 0x000fe20003800000 */
[----:B------:R-:W-:Y:S01]  /*67a0*/  ISETP.NE.AND P2, PT, R52, RZ, PT ;  /* 0x000000ff3400720c */ /* 0x000fe20003f45270 */
[----:B------:R-:W-:Y:S01]  /*67b0*/  @P5 VIADD R0, R5, UR43 ;  /* 0x0000002b05005c36 */ /* 0x000fe20008000000 */
[----:B------:R-:W-:Y:S02]  /*67c0*/  PLOP3.LUT P1, PT, PT, PT, PT, 0x8, 0x80 ;  /* 0x000000000080781c */ /* 0x000fe40003f2e170 */
[----:B------:R-:W-:Y:S02]  /*67d0*/  CS2R R46, SRZ ;  /* 0x00000000002e7805 */ /* 0x000fe4000001ff00 */
[----:B------:R-:W-:Y:S01]  /*67e0*/  @P5 PLOP3.LUT P1, PT, P6, PT, PT, 0x80, 0x8 ;  /* 0x000000000008581c */ /* 0x000fe2000372f070 */
[C---:B------:R-:W-:Y:S01]  /*67f0*/  @P5 VIADD R2, R0.reuse, 0x10 ;  /* 0x0000001000025836 */ /* 0x040fe20000000000 */
[----:B------:R-:W-:Y:S02]  /*6800*/  CS2R R44, SRZ ;  /* 0x00000000002c7805 */ /* 0x000fe4000001ff00 */
[----:B------:R-:W-:Y:S02]  /*6810*/  CS2R R50, SRZ ;  /* 0x0000000000327805 */ /* 0x000fe4000001ff00 */
[----:B------:R-:W-:Y:S07]  /*6820*/  CS2R R48, SRZ ;  /* 0x0000000000307805 */ /* 0x000fee000001ff00 */
[----:B------:R-:W-:Y:S01]  /*6830*/  @P1 VIADD R2, R0, 0xfffffff0 ;  /* 0xfffffff000021836 */ /* 0x000fe20000000000 */
[----:B------:R-:W-:Y:S06]  /*6840*/  @P2 BRA `(.L_x_112) ;  /* 0x00000000000c2947 */ /* 0x000fec0003800000 */
[----:B------:R-:W-:Y:S04]  /*6850*/  SHF.L.U32 R0, R82, 0x1f, RZ ;  /* 0x0000001f52007819 */ /* 0x000fe800000006ff */
[----:B------:R-:W1:Y:S02]  /*6860*/  SYNCS.PHASECHK.TRANS64.TRYWAIT P1, [R3+URZ+0x50], R0 ;  /* 0x00005000030075a7 */ /* 0x000e6400080211ff */
[----:B-1----:R-:W-:Y:S05]  /*6870*/  @!P1 BRA `(.L_x_113) ;  /* 0x0000004000d89947 */ /* 0x002fea0003800000 */
.L_x_112:
[----:B------:R-:W-:Y:S05]  /*6880*/  BSYNC B0 ;  /* 0x0000000000007941 */ /* 0x000fea0003800000 */
.L_x_111:
[----:B------:R-:W-:Y:S01]  /*6890*/  ISETP.NE.AND P1, PT, R53, RZ, PT ;  /* 0x000000ff3500720c */ /* 0x000fe20003f25270 */
[----:B-1----:R-:W-:Y:S02]  /*68a0*/  VIADD R3, R3, 0x70 ;  /* 0x0000007003037836 */ /* 0x002fe40000000000 */
[----:B------:R-:W-:Y:S02]  /*68b0*/  IMAD.U32 R0, RZ, RZ, UR46 ;  /* 0x0000002eff007e24 */ /* 0x000fe4000f8e00ff */
[----:B------:R-:W-:Y:S03]  /*68c0*/  VIADD R83, R83, 0x1 ;  /* 0x0000000153537836 */ /* 0x000fe60000000000 */
[----:B------:R-:W-:Y:S05]  /*68d0*/  PRMT R0, R0, 0x654, R3 ;  /* 0x0000065400007816 */ /* 0x000fea0000000003 */
[----:B------:R1:W2:Y:S04]  /*68e0*/  @P1 LDS.128 R44, [R5+UR43+0x200] ;  /* 0x0002002b052c1984 */ /* 0x0002a80008000c00 */
[----:B------:R1:W3:Y:S01]  /*68f0*/  @P1 LDS.128 R48, [R2+0x200] ;  /* 0x0002000002301984 */ /* 0x0002e20000000c00 */
[C---:B------:R-:W-:Y:S01]  /*6900*/  ISETP.NE.AND P1, PT, R83.reuse, 0x4, PT ;  /* 0x000000045300780c */ /* 0x040fe20003f25270 */
[----:B------:R-:W-:Y:S01]  /*6910*/  @!PT LDS RZ, [RZ] ;  /* 0x00000000fffff984 */ /* 0x000fe20000000800 */
[----:B------:R-:W-:Y:S01]  /*6920*/  @!PT LDS RZ, [RZ] ;  /* 0x00000000fffff984 */ /* 0x000fe20000000800 */
[----:B------:R-:W-:Y:S01]  /*6930*/  @!PT LDS RZ, [RZ] ;  /* 0x00000000fffff984 */ /* 0x000fe20000000800 */
[----:B------:R-:W-:Y:S01]  /*6940*/  @!PT LDS RZ, [RZ] ;  /* 0x00000000fffff984 */ /* 0x000fe20000000800 */
[----:B------:R4:W-:Y:S06]  /*6950*/  MEMBAR.ALL.CTA ;  /* 0x0000000000007992 */ /* 0x0009ec0000008000 */
[----:B----4-:R-:W4:Y:S01]  /*6960*/  FENCE.VIEW.ASYNC.S ;  /* 0x00000000000073c6 */ /* 0x010f220000000000 */
[----:B------:R-:W-:Y:S01]  /*6970*/  SEL R83, R83, RZ, P1 ;  /* 0x000000ff53537207 */ /* 0x000fe20000800000 */
[----:B----4-:R4:W-:Y:S02]  /*6980*/  SYNCS.ARRIVE.TRANS64.RED.A1T0 RZ, [R0+URZ], RZ ;  /* 0x000000ff00ff79a7 */ /* 0x0109e400081004ff */
[----:B----4-:R-:W-:Y:S04]  /*6990*/  SEL R0, RZ, 0x1, P1 ;  /* 0x00000001ff007807 */ /* 0x010fe80000800000 */
[----:B-12---:R-:W-:Y:S02]  /*69a0*/  LOP3.LUT R82, R82, R0, RZ, 0x3c, !PT ;  /* 0x0000000052527212 */ /* 0x006fe400078e3cff */
.L_x_110:
[----:B------:R-:W-:Y:S05]  /*69b0*/  BSYNC B1 ;  /* 0x0000000000017941 */ /* 0x000fea0003800000 */
.L_x_109:
[----:B------:R-:W-:Y:S04]  /*69c0*/  SHF.R.U32.HI R0, RZ, 0x15, R39 ;  /* 0x00000015ff007819 */ /* 0x000fe80000011627 */
[----:B------:R-:W-:Y:S01]  /*69d0*/  LOP3.LUT P1, RZ, R0, 0x3, R77, 0x48, !PT ;  /* 0x0000000300ff7812 */ /* 0x000fe2000782484d */
[----:B------:R-:W-:Y:S01]  /*69e0*/  @!UPT UIADD3 URZ, UPT, UPT, URZ, URZ, URZ ;  /* 0x000000fffffff290 */ /* 0x000fe2000fffe0ff */
[----:B------:R-:W-:Y:S11]  /*69f0*/  @P0 BRA `(.L_x_114) ;  /* 0x0000000000080947 */ /* 0x000ff60003800000 */
[----:B------:R-:W1:Y:S02]  /*6a00*/  SYNCS.PHASECHK.TRANS64.TRYWAIT P0, [R80+URZ+0xc0], R4 ;  /* 0x0000c004500075a7 */ /* 0x000e6400080011ff */
[----:B-1----:R-:W-:Y:S05]  /*6a10*/  @!P0 BRA `(.L_x_115) ;  /* 0x0000004000848947 */ /* 0x002fea0003800000 */
.L_x_114:
[----:B------:R-:W-:Y:S05]  /*6a20*/  @!P1 BRA `(.L_x_116) ;  /* 0x0000000000409947 */ /* 0x000fea0003800000 */
[----:B------:R-:W2:Y:S01]  /*6a30*/  LDCU.64 UR8, c[0x4][0x78] ;  /* 0x01000f00ff0877ac */ /* 0x000ea20008000a00 */
[----:B------:R-:W-:Y:S01]  /*6a40*/  MOV R3, 0x0 ;  /* 0x0000000000037802 */ /* 0x000fe20000000f00 */
[----:B------:R-:W-:Y:S02]  /*6a50*/  HFMA2 R12, -RZ, RZ, 0, 5.9604644775390625e-08 ;  /* 0x00000001ff0c7431 */ /* 0x000fe400000001ff */
[----:B------:R-:W-:Y:S02]  /*6a60*/  IMAD.MOV.U32 R8, RZ, RZ, 0x192 ;  /* 0x00000192ff087424 */ /* 0x000fe400078e00ff */
[----:B------:R-:W-:Y:S01]  /*6a70*/  IMAD.MOV.U32 R13, RZ, RZ, RZ ;  /* 0x000000ffff0d7224 */ /* 0x000fe200078e00ff */
[----:B------:R-:W4:Y:S01]  /*6a80*/  LDCU.64 UR6, c[0x4][0x80] ;  /* 0x01001000ff0677ac */ /* 0x000f220008000a00 */
[----:B------:R-:W3:Y:S01]  /*6a90*/  LDC.64 R2, c[0x4][R3] ;  /* 0x0100000003027b82 */ /* 0x000ee20000000a00 */
[----:B------:R-:W5:Y:S01]  /*6aa0*/  LDCU.64 UR4, c[0x4][0x18] ;  /* 0x01000300ff0477ac */ /* 0x000f620008000a00 */
[----:B--2---:R-:W-:Y:S01]  /*6ab0*/  MOV R5, UR9 ;  /* 0x0000000900057c02 */ /* 0x004fe20008000f00 */
[----:B-1----:R-:W-:Y:S01]  /*6ac0*/  IMAD.U32 R4, RZ, RZ, UR8 ;  /* 0x00000008ff047e24 */ /* 0x002fe2000f8e00ff */
[----:B----4-:R-:W-:Y:S01]  /*6ad0*/  MOV R7, UR7 ;  /* 0x0000000700077c02 */ /* 0x010fe20008000f00 */
[----:B------:R-:W-:Y:S01]  /*6ae0*/  IMAD.U32 R6, RZ, RZ, UR6 ;  /* 0x00000006ff067e24 */ /* 0x000fe2000f8e00ff */
[----:B-----5:R-:W-:Y:S01]  /*6af0*/  MOV R11, UR5 ;  /* 0x00000005000b7c02 */ /* 0x020fe20008000f00 */
[----:B------:R-:W-:Y:S02]  /*6b00*/  IMAD.U32 R10, RZ, RZ, UR4 ;  /* 0x00000004ff0a7e24 */ /* 0x000fe4000f8e00ff */
[----:B------:R-:W-:Y:S07]  /*6b10*/  LEPC R20, `(.L_x_116) ;  /* 0x000000001014794e */ /* 0x000fee0000000000 */
[----:B---3--:R-:W-:Y:S05]  /*6b20*/  CALL.ABS.NOINC R2 ;  /* 0x0000000002007343 */ /* 0x008fea0003c00000 */
.L_x_116:
[----:B------:R-:W-:Y:S01]  /*6b30*/  IMAD.U32 R42, R45, 0x10000, RZ ;  /* 0x000100002d2a7824 */ /* 0x000fe200078e00ff */
[C---:B------:R-:W-:Y:S01]  /*6b40*/  SHF.L.U32 R2, R44.reuse, 0x10, RZ ;  /* 0x000000102c027819 */ /* 0x040fe200000006ff */
[----:B------:R-:W-:Y:S05]  /*6b50*/  WARPSYNC.ALL ;  /* 0x0000000000007948 */ /* 0x000fea0003800000 */
[----:B------:R-:W-:Y:S01]  /*6b60*/  R2UR UR4, R39 ;  /* 0x00000000270472ca */ /* 0x000fe200000e0000 */
[----:B------:R-:W-:Y:S01]  /*6b70*/  HFMA2 R54, -RZ, RZ, 0, 9.5367431640625e-07 ;  /* 0x00000010ff367431 */ /* 0x000fe200000001ff */
[C---:B------:R-:W-:Y:S01]  /*6b80*/  PRMT R3, R44.reuse, 0x8880, RZ ;  /* 0x000088802c037816 */ /* 0x040fe200000000ff */
[----:B------:R-:W-:Y:S01]  /*6b90*/  BSSY.RECONVERGENT B0, `(.L_x_117) ;  /* 0x00000a2000007945 */ /* 0x000fe20003800200 */
[----:B------:R-:W-:Y:S02]  /*6ba0*/  SHF.L.U32 R41, R44, 0x8, RZ ;  /* 0x000000082c297819 */ /* 0x000fe400000006ff */
[----:B------:R-:W-:Y:S02]  /*6bb0*/  IADD3 R55, PT, PT, R74, UR43, RZ ;  /* 0x0000002b4a377c10 */ /* 0x000fe4000fffe0ff */
[----:B------:R-:W-:Y:S02]  /*6bc0*/  LOP3.LUT P5, RZ, R75, 0x80, RZ, 0xc0, !PT ;  /* 0x000000804bff7812 */ /* 0x000fe400078ac0ff */
[----:B------:R-:W-:Y:S02]  /*6bd0*/  ISETP.NE.AND P0, PT, R87, RZ, PT ;  /* 0x000000ff5700720c */ /* 0x000fe40003f05270 */
[----:B------:R-:W-:Y:S01]  /*6be0*/  SEL R54, R54, 0xfffffff0, !P5 ;  /* 0xfffffff036367807 */ /* 0x000fe20006800000 */
[----:B-1----:R-:W1:Y:S01]  /*6bf0*/  LDTM.x32 R4, tmem[UR4] ;  /* 0x00000004000479ee */ /* 0x002e6200082c0000 */
[----:B------:R-:W-:Y:S02]  /*6c00*/  ISETP.NE.AND P6, PT, R60, RZ, PT ;  /* 0x000000ff3c00720c */ /* 0x000fe40003fc5270 */
[----:B------:R-:W-:Y:S01]  /*6c10*/  IADD3 R88, PT, PT, R55, R54, RZ ;  /* 0x0000003637587210 */ /* 0x000fe20007ffe0ff */
[C---:B-1----:R-:W-:Y:S01]  /*6c20*/  IMAD R0, R38.reuse, R4, RZ ;  /* 0x0000000426007224 */ /* 0x042fe200078e02ff */
[----:B------:R-:W-:Y:S01]  /*6c30*/  SHF.R.S32.HI R4, RZ, 0x18, R2 ;  /* 0x00000018ff047819 */ /* 0x000fe20000011402 */
[C---:B------:R-:W-:Y:S01]  /*6c40*/  IMAD R2, R38.reuse, R5, RZ ;  /* 0x0000000526027224 */ /* 0x040fe200078e02ff */
[----:B------:R-:W-:Y:S01]  /*6c50*/  SHF.R.S32.HI R5, RZ, 0x18, R41 ;  /* 0x00000018ff057819 */ /* 0x000fe20000011429 */
[----:B------:R-:W-:Y:S01]  /*6c60*/  IMAD R0, R3, R40, R0 ;  /* 0x0000002803007224 */ /* 0x000fe200078e0200 */
[----:B------:R-:W-:Y:S01]  /*6c70*/  PRMT R41, R45, 0x8880, RZ ;  /* 0x000088802d297816 */ /* 0x000fe200000000ff */
[----:B------:R-:W-:Y:S02]  /*6c80*/  IMAD R3, R38, R6, RZ ;  /* 0x0000000626037224 */ /* 0x000fe400078e02ff */
[-C--:B------:R-:W-:Y:S01]  /*6c90*/  IMAD R2, R4, R40.reuse, R2 ;  /* 0x0000002804027224 */ /* 0x080fe200078e0202 */
[----:B------:R-:W-:Y:S01]  /*6ca0*/  SHF.R.S32.HI R4, RZ, 0x18, R44 ;  /* 0x00000018ff047819 */ /* 0x000fe2000001142c */
[C---:B------:R-:W-:Y:S02]  /*6cb0*/  IMAD R7, R38.reuse, R7, RZ ;  /* 0x0000000726077224 */ /* 0x040fe400078e02ff */
[-C--:B------:R-:W-:Y:S02]  /*6cc0*/  IMAD R3, R5, R40.reuse, R3 ;  /* 0x0000002805037224 */ /* 0x080fe400078e0203 */
[----:B------:R-:W-:Y:S02]  /*6cd0*/  IMAD R5, R38, R9, RZ ;  /* 0x0000000926057224 */ /* 0x000fe400078e02ff */
[----:B------:R-:W-:Y:S02]  /*6ce0*/  IMAD R7, R4, R40, R7 ;  /* 0x0000002804077224 */ /* 0x000fe400078e0207 */
[C---:B------:R-:W-:Y:S02]  /*6cf0*/  IMAD R9, R38.reuse, R13, RZ ;  /* 0x0000000d26097224 */ /* 0x040fe400078e02ff */
[C---:B------:R-:W-:Y:S01]  /*6d00*/  IMAD R4, R38.reuse, R8, RZ ;  /* 0x0000000826047224 */ /* 0x040fe200078e02ff */
[----:B------:R-:W-:Y:S01]  /*6d10*/  I2IP.S8.S32.SAT R56, R7, R3, RZ ;  /* 0x0000000307387239 */ /* 0x000fe200000014ff */
[C---:B------:R-:W-:Y:S01]  /*6d20*/  IMAD R13, R38.reuse, R17, RZ ;  /* 0x00000011260d7224 */ /* 0x040fe200078e02ff */
[----:B------:R-:W-:Y:S01]  /*6d30*/  SHF.R.S32.HI R7, RZ, 0x18, R45 ;  /* 0x00000018ff077819 */ /* 0x000fe2000001142d */
[----:B------:R-:W-:Y:S01]  /*6d40*/  IMAD R8, R38, R12, RZ ;  /* 0x0000000c26087224 */ /* 0x000fe200078e02ff */
[----:B------:R-:W-:Y:S01]  /*6d50*/  I2IP.S8.S32.SAT R56, R2, R0, R56 ;  /* 0x0000000002387239 */ /* 0x000fe20000001438 */
[C---:B------:R-:W-:Y:S01]  /*6d60*/  IMAD R17, R38.reuse, R21, RZ ;  /* 0x0000001526117224 */ /* 0x040fe200078e02ff */
[----:B------:R-:W-:Y:S01]  /*6d70*/  SHF.R.S32.HI R2, RZ, 0x18, R46 ;  /* 0x00000018ff027819 */ /* 0x000fe2000001142e */
[----:B------:R-:W-:Y:S01]  /*6d80*/  IMAD R12, R38, R16, RZ ;  /* 0x00000010260c7224 */ /* 0x000fe200078e02ff */
[----:B------:R-:W-:Y:S01]  /*6d90*/  SHF.L.U32 R0, R46, 0x8, RZ ;  /* 0x000000082e007819 */ /* 0x000fe200000006ff */
[C---:B------:R-:W-:Y:S02]  /*6da0*/  IMAD R21, R38.reuse, R25, RZ ;  /* 0x0000001926157224 */ /* 0x040fe400078e02ff */
[C---:B------:R-:W-:Y:S01]  /*6db0*/  IMAD R16, R38.reuse, R20, RZ ;  /* 0x0000001426107224 */ /* 0x040fe200078e02ff */
[----:B------:R-:W-:Y:S01]  /*6dc0*/  SHF.R.S32.HI R0, RZ, 0x18, R0 ;  /* 0x00000018ff007819 */ /* 0x000fe20000011400 */
[C---:B------:R-:W-:Y:S02]  /*6dd0*/  IMAD R25, R38.reuse, R29, RZ ;  /* 0x0000001d26197224 */ /* 0x040fe400078e02ff */
[C---:B------:R-:W-:Y:S02]  /*6de0*/  IMAD R20, R38.reuse, R24, RZ ;  /* 0x0000001826147224 */ /* 0x040fe400078e02ff */
[C---:B------:R-:W-:Y:S01]  /*6df0*/  IMAD R29, R38.reuse, R33, RZ ;  /* 0x00000021261d7224 */ /* 0x040fe200078e02ff */
[----:B------:R-:W-:Y:S01]  /*6e00*/  SHF.L.U32 R33, R45, 0x8, RZ ;  /* 0x000000082d217819 */ /* 0x000fe200000006ff */
[C---:B------:R-:W-:Y:S02]  /*6e10*/  IMAD R24, R38.reuse, R28, RZ ;  /* 0x0000001c26187224 */ /* 0x040fe400078e02ff */
[C---:B------:R-:W-:Y:S01]  /*6e20*/  IMAD R28, R38.reuse, R32, RZ ;  /* 0x00000020261c7224 */ /* 0x040fe200078e02ff */
[----:B------:R-:W-:Y:S01]  /*6e30*/  SHF.R.S32.HI R32, RZ, 0x18, R42 ;  /* 0x00000018ff207819 */ /* 0x000fe2000001142a */
[----:B------:R-:W-:Y:S01]  /*6e40*/  IMAD R4, R41, R40, R4 ;  /* 0x0000002829047224 */ /* 0x000fe200078e0204 */
[----:B------:R-:W-:Y:S01]  /*6e50*/  SHF.R.S32.HI R3, RZ, 0x18, R33 ;  /* 0x00000018ff037819 */ /* 0x000fe20000011421 */
[----:B------:R-:W-:Y:S01]  /*6e60*/  IMAD R6, R38, R10, RZ ;  /* 0x0000000a26067224 */ /* 0x000fe200078e02ff */
[----:B------:R-:W-:Y:S01]  /*6e70*/  PRMT R33, R46, 0x8880, RZ ;  /* 0x000088802e217816 */ /* 0x000fe200000000ff */
[-C--:B------:R-:W-:Y:S01]  /*6e80*/  IMAD R5, R32, R40.reuse, R5 ;  /* 0x0000002820057224 */ /* 0x080fe200078e0205 */
[----:B------:R-:W-:Y:S01]  /*6e90*/  SHF.L.U32 R32, R46, 0x10, RZ ;  /* 0x000000102e207819 */ /* 0x000fe200000006ff */
[C---:B------:R-:W-:Y:S02]  /*6ea0*/  IMAD R11, R38.reuse, R11, RZ ;  /* 0x0000000b260b7224 */ /* 0x040fe400078e02ff */
[-C--:B------:R-:W-:Y:S02]  /*6eb0*/  IMAD R6, R3, R40.reuse, R6 ;  /* 0x0000002803067224 */ /* 0x080fe400078e0206 */
[----:B------:R-:W-:Y:S01]  /*6ec0*/  IMAD R11, R7, R40, R11 ;  /* 0x00000028070b7224 */ /* 0x000fe200078e020b */
[----:B------:R-:W-:Y:S01]  /*6ed0*/  SHF.R.S32.HI R7, RZ, 0x18, R32 ;  /* 0x00000018ff077819 */ /* 0x000fe20000011420 */
[----:B------:R-:W-:Y:S02]  /*6ee0*/  IMAD.MOV.U32 R3, RZ, RZ, R33 ;  /* 0x000000ffff037224 */ /* 0x000fe400078e0021 */
[----:B------:R-:W-:Y:S01]  /*6ef0*/  IMAD R10, R38, R14, RZ ;  /* 0x0000000e260a7224 */ /* 0x000fe200078e02ff */
[----:B------:R-:W-:Y:S01]  /*6f00*/  I2IP.S8.S32.SAT R11, R11, R6, RZ ;  /* 0x000000060b0b7239 */ /* 0x000fe200000014ff */
[-C--:B------:R-:W-:Y:S01]  /*6f10*/  IMAD R8, R3, R40.reuse, R8 ;  /* 0x0000002803087224 */ /* 0x080fe200078e0208 */
[----:B------:R-:W-:Y:S01]  /*6f20*/  SHF.L.U32 R3, R47, 0x10, RZ ;  /* 0x000000102f037819 */ /* 0x000fe200000006ff */
[-C--:B------:R-:W-:Y:S01]  /*6f30*/  IMAD R9, R7, R40.reuse, R9 ;  /* 0x0000002807097224 */ /* 0x080fe200078e0209 */
[C---:B------:R-:W-:Y:S01]  /*6f40*/  PRMT R7, R47.reuse, 0x8880, RZ ;  /* 0x000088802f077816 */ /* 0x040fe200000000ff */
[----:B------:R-:W-:Y:S01]  /*6f50*/  IMAD R10, R0, R40, R10 ;  /* 0x00000028000a7224 */ /* 0x000fe200078e020a */
[----:B------:R-:W-:Y:S01]  /*6f60*/  SHF.R.S32.HI R3, RZ, 0x18, R3 ;  /* 0x00000018ff037819 */ /* 0x000fe20000011403 */
[----:B------:R-:W-:Y:S01]  /*6f70*/  IMAD R15, R38, R15, RZ ;  /* 0x0000000f260f7224 */ /* 0x000fe200078e02ff */
[----:B------:R-:W-:Y:S01]  /*6f80*/  MOV R0, R7 ;  /* 0x0000000700007202 */ /* 0x000fe20000000f00 */
[----:B------:R-:W-:Y:S01]  /*6f90*/  IMAD.SHL.U32 R6, R47, 0x100, RZ ;  /* 0x000001002f067824 */ /* 0x000fe200078e00ff */
[----:B------:R-:W-:Y:S01]  /*6fa0*/  I2IP.S8.S32.SAT R57, R5, R4, R11 ;  /* 0x0000000405397239 */ /* 0x000fe2000000140b */
[-C--:B------:R-:W-:Y:S01]  /*6fb0*/  IMAD R15, R2, R40.reuse, R15 ;  /* 0x00000028020f7224 */ /* 0x080fe200078e020f */
[----:B------:R-:W-:Y:S01]  /*6fc0*/  SHF.R.S32.HI R2, RZ, 0x18, R47 ;  /* 0x00000018ff027819 */ /* 0x000fe2000001142f */
[----:B------:R-:W-:Y:S01]  /*6fd0*/  IMAD R12, R0, R40, R12 ;  /* 0x00000028000c7224 */ /* 0x000fe200078e020c */
[----:B------:R-:W-:Y:S01]  /*6fe0*/  SHF.R.S32.HI R6, RZ, 0x18, R6 ;  /* 0x00000018ff067819 */ /* 0x000fe20000011406 */
[----:B------:R-:W-:Y:S01]  /*6ff0*/  IMAD R14, R38, R18, RZ ;  /* 0x00000012260e7224 */ /* 0x000fe200078e02ff */
[----:B---3--:R-:W-:Y:S01]  /*7000*/  PRMT R0, R48, 0x8880, RZ ;  /* 0x0000888030007816 */ /* 0x008fe200000000ff */
[-C--:B------:R-:W-:Y:S01]  /*7010*/  IMAD R13, R3, R40.reuse, R13 ;  /* 0x00000028030d7224 */ /* 0x080fe200078e020d */
[C---:B------:R-:W-:Y:S01]  /*7020*/  SHF.L.U32 R4, R49.reuse, 0x10, RZ ;  /* 0x0000001031047819 */ /* 0x040fe200000006ff */
[----:B------:R-:W-:Y:S01]  /*7030*/  IMAD R19, R38, R19, RZ ;  /* 0x0000001326137224 */ /* 0x000fe200078e02ff */
[C---:B------:R-:W-:Y:S01]  /*7040*/  PRMT R3, R49.reuse, 0x8880, RZ ;  /* 0x0000888031037816 */ /* 0x040fe200000000ff */
[-C--:B------:R-:W-:Y:S01]  /*7050*/  IMAD R14, R6, R40.reuse, R14 ;  /* 0x00000028060e7224 */ /* 0x080fe200078e020e */
[----:B------:R-:W-:Y:S01]  /*7060*/  SHF.L.U32 R5, R49, 0x8, RZ ;  /* 0x0000000831057819 */ /* 0x000fe200000006ff */
[-C--:B------:R-:W-:Y:S01]  /*7070*/  IMAD R19, R2, R40.reuse, R19 ;  /* 0x0000002802137224 */ /* 0x080fe200078e0213 */
[----:B------:R-:W-:Y:S01]  /*7080*/  SHF.L.U32 R2, R48, 0x10, RZ ;  /* 0x0000001030027819 */ /* 0x000fe200000006ff */
[----:B------:R-:W-:Y:S01]  /*7090*/  IMAD R16, R0, R40, R16 ;  /* 0x0000002800107224 */ /* 0x000fe200078e0210 */
[----:B------:R-:W-:Y:S01]  /*70a0*/  SHF.R.S32.HI R4, RZ, 0x18, R4 ;  /* 0x00000018ff047819 */ /* 0x000fe20000011404 */
[----:B------:R-:W-:Y:S01]  /*70b0*/  IMAD.SHL.U32 R0, R48, 0x100, RZ ;  /* 0x0000010030007824 */ /* 0x000fe200078e00ff */
[----:B------:R-:W-:Y:S01]  /*70c0*/  SHF.R.S32.HI R2, RZ, 0x18, R2 ;  /* 0x00000018ff027819 */ /* 0x000fe20000011402 */
[C---:B------:R-:W-:Y:S01]  /*70d0*/  IMAD R18, R38.reuse, R22, RZ ;  /* 0x0000001626127224 */ /* 0x040fe200078e02ff */
[----:B------:R-:W-:Y:S01]  /*70e0*/  I2IP.S8.S32.SAT R10, R15, R10, RZ ;  /* 0x0000000a0f0a7239 */ /* 0x000fe200000014ff */
[----:B------:R-:W-:Y:S01]  /*70f0*/  IMAD R23, R38, R23, RZ ;  /* 0x0000001726177224 */ /* 0x000fe200078e02ff */
[----:B------:R-:W-:Y:S01]  /*7100*/  SHF.R.S32.HI R0, RZ, 0x18, R0 ;  /* 0x00000018ff007819 */ /* 0x000fe20000011400 */
[----:B------:R-:W-:Y:S01]  /*7110*/  IMAD R17, R2, R40, R17 ;  /* 0x0000002802117224 */ /* 0x000fe200078e0211 */
[----:B------:R-:W-:Y:S01]  /*7120*/  SHF.R.S32.HI R2, RZ, 0x18, R48 ;  /* 0x00000018ff027819 */ /* 0x000fe20000011430 */
[----:B------:R-:W-:Y:S01]  /*7130*/  IMAD R22, R38, R26, RZ ;  /* 0x0000001a26167224 */ /* 0x000fe200078e02ff */
[----:B------:R-:W-:Y:S01]  /*7140*/  I2IP.S8.S32.SAT R14, R19, R14, RZ ;  /* 0x0000000e130e7239 */ /* 0x000fe200000014ff */
[-C--:B------:R-:W-:Y:S01]  /*7150*/  IMAD R18, R0, R40.reuse, R18 ;  /* 0x0000002800127224 */ /* 0x080fe200078e0212 */
[----:B------:R-:W-:Y:S01]  /*7160*/  SHF.R.S32.HI R0, RZ, 0x18, R5 ;  /* 0x00000018ff007819 */ /* 0x000fe20000011405 */
[-C--:B------:R-:W-:Y:S01]  /*7170*/  IMAD R23, R2, R40.reuse, R23 ;  /* 0x0000002802177224 */ /* 0x080fe200078e0217 */
[----:B------:R-:W-:Y:S01]  /*7180*/  SHF.R.S32.HI R2, RZ, 0x18, R49 ;  /* 0x00000018ff027819 */ /* 0x000fe20000011431 */
[-C--:B------:R-:W-:Y:S01]  /*7190*/  IMAD R20, R3, R40.reuse, R20 ;  /* 0x0000002803147224 */ /* 0x080fe200078e0214 */
[----:B------:R-:W-:Y:S01]  /*71a0*/  SHF.L.U32 R3, R50, 0x8, RZ ;  /* 0x0000000832037819 */ /* 0x000fe200000006ff */
[----:B------:R-:W-:Y:S01]  /*71b0*/  IMAD R21, R4, R40, R21 ;  /* 0x0000002804157224 */ /* 0x000fe200078e0215 */
[----:B------:R-:W-:Y:S01]  /*71c0*/  SHF.R.S32.HI R5, RZ, 0x18, R51 ;  /* 0x00000018ff057819 */ /* 0x000fe20000011433 */
[----:B------:R-:W-:Y:S01]  /*71d0*/  IMAD R27, R38, R27, RZ ;  /* 0x0000001b261b7224 */ /* 0x000fe200078e02ff */
[----:B------:R-:W-:Y:S01]  /*71e0*/  SHF.R.S32.HI R3, RZ, 0x18, R3 ;  /* 0x00000018ff037819 */ /* 0x000fe20000011403 */
[----:B------:R-:W-:Y:S01]  /*71f0*/  IMAD.U32 R4, R50, 0x10000, RZ ;  /* 0x0001000032047824 */ /* 0x000fe200078e00ff */
[----:B------:R-:W-:Y:S01]  /*7200*/  I2IP.S8.S32.SAT R18, R23, R18, RZ ;  /* 0x0000001217127239 */ /* 0x000fe200000014ff */
[-C--:B------:R-:W-:Y:S01]  /*7210*/  IMAD R22, R0, R40.reuse, R22 ;  /* 0x0000002800167224 */ /* 0x080fe200078e0216 */
[----:B------:R-:W-:Y:S01]  /*7220*/  PRMT R0, R50, 0x8880, RZ ;  /* 0x0000888032007816 */ /* 0x000fe200000000ff */
[----:B------:R-:W-:Y:S01]  /*7230*/  IMAD R27, R2, R40, R27 ;  /* 0x00000028021b7224 */ /* 0x000fe200078e021b */
[----:B------:R-:W-:Y:S01]  /*7240*/  SHF.R.S32.HI R2, RZ, 0x18, R4 ;  /* 0x00000018ff027819 */ /* 0x000fe20000011404 */
[----:B------:R-:W-:Y:S01]  /*7250*/  IMAD R26, R38, R30, RZ ;  /* 0x0000001e261a7224 */ /* 0x000fe200078e02ff */
[----:B------:R-:W-:Y:S01]  /*7260*/  I2IP.S8.S32.SAT R58, R9, R8, R10 ;  /* 0x00000008093a7239 */ /* 0x000fe2000000140a */
[-C--:B------:R-:W-:Y:S01]  /*7270*/  IMAD R24, R0, R40.reuse, R24 ;  /* 0x0000002800187224 */ /* 0x080fe200078e0218 */
[----:B------:R-:W-:Y:S01]  /*7280*/  SHF.R.S32.HI R0, RZ, 0x18, R50 ;  /* 0x00000018ff007819 */ /* 0x000fe20000011432 */
[-C--:B------:R-:W-:Y:S01]  /*7290*/  IMAD R25, R2, R40.reuse, R25 ;  /* 0x0000002802197224 */ /* 0x080fe200078e0219 */
[----:B------:R-:W-:Y:S01]  /*72a0*/  PRMT R2, R51, 0x8880, RZ ;  /* 0x0000888033027816 */ /* 0x000fe200000000ff */
[----:B------:R-:W-:Y:S01]  /*72b0*/  IMAD R26, R3, R40, R26 ;  /* 0x00000028031a7224 */ /* 0x000fe200078e021a */
[----:B------:R-:W-:Y:S01]  /*72c0*/  SHF.L.U32 R3, R51, 0x10, RZ ;  /* 0x0000001033037819 */ /* 0x000fe200000006ff */
[----:B------:R-:W-:Y:S01]  /*72d0*/  IMAD R31, R38, R31, RZ ;  /* 0x0000001f261f7224 */ /* 0x000fe200078e02ff */
[----:B------:R-:W-:Y:S01]  /*72e0*/  I2IP.S8.S32.SAT R59, R13, R12, R14 ;  /* 0x0000000c0d3b7239 */ /* 0x000fe2000000140e */
[----:B------:R-:W-:Y:S01]  /*72f0*/  IMAD.SHL.U32 R4, R51, 0x100, RZ ;  /* 0x0000010033047824 */ /* 0x000fe200078e00ff */
[----:B------:R-:W-:Y:S01]  /*7300*/  SHF.R.S32.HI R3, RZ, 0x18, R3 ;  /* 0x00000018ff037819 */ /* 0x000fe20000011403 */
[----:B------:R-:W-:Y:S01]  /*7310*/  IMAD R31, R0, R40, R31 ;  /* 0x00000028001f7224 */ /* 0x000fe200078e021f */
[----:B------:R-:W-:Y:S01]  /*7320*/  I2IP.S8.S32.SAT R16, R17, R16, R18 ;  /* 0x0000001011107239 */ /* 0x000fe20000001412 */
[----:B------:R1:W-:Y:S01]  /*7330*/  STS.128 [R74+UR43+0x4200], R56 ;  /* 0x004200384a007988 */ /* 0x0003e20008000c2b */
[----:B------:R-:W-:Y:S01]  /*7340*/  SHF.R.S32.HI R4, RZ, 0x18, R4 ;  /* 0x00000018ff047819 */ /* 0x000fe20000011404 */
[----:B------:R-:W-:Y:S01]  /*7350*/  IMAD R28, R2, R40, R28 ;  /* 0x00000028021c7224 */ /* 0x000fe200078e021c */
[----:B------:R-:W-:Y:S01]  /*7360*/  I2IP.S8.S32.SAT R22, R27, R22, RZ ;  /* 0x000000161b167239 */ /* 0x000fe200000014ff */
[C---:B------:R-:W-:Y:S01]  /*7370*/  IMAD R30, R38.reuse, R34, RZ ;  /* 0x00000022261e7224 */ /* 0x040fe200078e02ff */
[----:B------:R-:W-:Y:S01]  /*7380*/  I2IP.S8.S32.SAT R18, R31, R26, RZ ;  /* 0x0000001a1f127239 */ /* 0x000fe200000014ff */
[----:B------:R-:W-:Y:S01]  /*7390*/  IMAD R29, R3, R40, R29 ;  /* 0x00000028031d7224 */ /* 0x000fe200078e021d */
[----:B------:R-:W-:Y:S01]  /*73a0*/  I2IP.S8.S32.SAT R17, R21, R20, R22 ;  /* 0x0000001415117239 */ /* 0x000fe20000001416 */
[----:B------:R-:W-:Y:S01]  /*73b0*/  IMAD R35, R38, R35, RZ ;  /* 0x0000002326237224 */ /* 0x000fe200078e02ff */
[----:B------:R-:W-:Y:S01]  /*73c0*/  I2IP.S8.S32.SAT R18, R25, R24, R18 ;  /* 0x0000001819127239 */ /* 0x000fe20000001412 */
[-C--:B------:R-:W-:Y:S01]  /*73d0*/  IMAD R30, R4, R40.reuse, R30 ;  /* 0x00000028041e7224 */ /* 0x080fe200078e021e */
[----:B------:R-:W-:Y:S01]  /*73e0*/  LEA R0, R83, UR43, 0x3 ;  /* 0x0000002b53007c11 */ /* 0x000fe2000f8e18ff */
[----:B------:R-:W-:Y:S01]  /*73f0*/  IMAD R35, R5, R40, R35 ;  /* 0x0000002805237224 */ /* 0x000fe200078e0223 */
[----:B------:R-:W-:Y:S04]  /*7400*/  @P6 SHF.L.U32 R2, R82, 0x1f, RZ ;  /* 0x0000001f52026819 */ /* 0x000fe800000006ff */
[----:B------:R-:W-:Y:S04]  /*7410*/  I2IP.S8.S32.SAT R19, R35, R30, RZ ;  /* 0x0000001e23137239 */ /* 0x000fe800000014ff */
[----:B------:R-:W-:Y:S05]  /*7420*/  I2IP.S8.S32.SAT R19, R29, R28, R19 ;  /* 0x0000001c1d137239 */ /* 0x000fea0000001413 */
[----:B------:R1:W-:Y:S01]  /*7430*/  STS.128 [R88+0x4200], R16 ;  /* 0x0042001058007388 */ /* 0x0003e20000000c00 */
[----:B------:R-:W-:Y:S01]  /*7440*/  @!PT LDS RZ, [RZ] ;  /* 0x00000000fffff984 */ /* 0x000fe20000000800 */
[----:B------:R-:W-:Y:S01]  /*7450*/  @!PT LDS RZ, [RZ] ;  /* 0x00000000fffff984 */ /* 0x000fe20000000800 */
[----:B------:R-:W-:Y:S01]  /*7460*/  @!PT LDS RZ, [RZ] ;  /* 0x00000000fffff984 */ /* 0x000fe20000000800 */
[----:B------:R-:W-:Y:S01]  /*7470*/  @!PT LDS RZ, [RZ] ;  /* 0x00000000fffff984 */ /* 0x000fe20000000800 */
[----:B------:R2:W-:Y:S07]  /*7480*/  MEMBAR.ALL.CTA ;  /* 0x0000000000007992 */ /* 0x0005ee0000008000 */
[----:B--2---:R-:W2:Y:S02]  /*7490*/  FENCE.VIEW.ASYNC.S ;  /* 0x00000000000073c6 */ /* 0x004ea40000000000 */
[----:B--2---:R-:W-:Y:S06]  /*74a0*/  BAR.SYNC.DEFER_BLOCKING 0x1, 0x80 ;  /* 0x0042000000007b1d */ /* 0x004fec0000010000 */
[----:B------:R-:W-:Y:S05]  /*74b0*/  @P0 BRA `(.L_x_118) ;  /* 0x00000000003c0947 */ /* 0x000fea0003800000 */
[----:B------:R-:W2:Y:S01]  /*74c0*/  LDCU.64 UR6, c[0x0][0x348] ;  /* 0x00006900ff0677ac */ /* 0x000ea20008000a00 */
[----:B------:R-:W-:Y:S01]  /*74d0*/  UIADD3 UR4, UPT, UPT, UR43, 0x4200, URZ ;  /* 0x000042002b047890 */ /* 0x000fe2000fffe0ff */
[----:B------:R-:W-:Y:S01]  /*74e0*/  UMOV UR51, UR36 ;  /* 0x0000002400337c82 */ /* 0x000fe20008000000 */
[----:B------:R-:W-:Y:S02]  /*74f0*/  UIADD3 UR9, UPT, UPT, UR49, 0x80, URZ ;  /* 0x0000008031097890 */ /* 0x000fe4000fffe0ff */
[----:B------:R-:W-:Y:S02]  /*7500*/  UIADD3 UR8, UPT, UPT, UR43, 0x4a00, URZ ;  /* 0x00004a002b087890 */ /* 0x000fe4000fffe0ff */
[----:B------:R-:W-:Y:S01]  /*7510*/  MOV R86, UR4 ;  /* 0x0000000400567c02 */ /* 0x000fe20008000f00 */
[----:B------:R-:W-:Y:S01]  /*7520*/  UMOV UR10, UR50 ;  /* 0x00000032000a7c82 */ /* 0x000fe20008000000 */
[----:B------:R-:W-:Y:S02]  /*7530*/  UMOV UR11, UR36 ;  /* 0x00000024000b7c82 */ /* 0x000fe40008000000 */
[----:B------:R-:W-:Y:S01]  /*7540*/  R2UR UR48, R86 ;  /* 0x00000000563072ca */ /* 0x000fe200000e0000 */
[----:B--2---:R-:W-:Y:S04]  /*7550*/  UIADD3 UR4, UP0, UPT, UR6, 0x680, URZ ;  /* 0x0000068006047890 */ /* 0x004fe8000ff1e0ff */
[----:B------:R-:W-:Y:S09]  /*7560*/  UIADD3.X UR5, UPT, UPT, URZ, UR7, URZ, UP0, !UPT ;  /* 0x00000007ff057290 */ /* 0x000ff200087fe4ff */
[----:B------:R2:W-:Y:S01]  /*7570*/  UTMASTG.3D [UR48], [UR4] ;  /* 0x00000030040073b5 */ /* 0x0005e20008010000 */
[----:B------:R2:W-:Y:S01]  /*7580*/  UTMASTG.3D [UR8], [UR4] ;  /* 0x00000008040073b5 */ /* 0x0005e20008010000 */
[----:B------:R0:W-:Y:S01]  /*7590*/  UTMACMDFLUSH ;  /* 0x00000000000079b7 */ /* 0x0001e20000000000 */
[----:B--2---:R-:W-:Y:S04]  /*75a0*/  DEPBAR.LE SB0, 0x1 ;  /* 0x000080400000791a */ /* 0x004fe80000000000 */
.L_x_118:
[----:B------:R-:W-:Y:S05]  /*75b0*/  BSYNC.RECONVERGENT B0 ;  /* 0x0000000000007941 */ /* 0x000fea0003800200 */
.L_x_117:
[----:B------:R-:W-:Y:S06]  /*75c0*/  BAR.SYNC.DEFER_BLOCKING 0x1, 0x80 ;  /* 0x0042000000007b1d */ /* 0x000fec0000010000 */
[----:B------:R-:W2:Y:S01]  /*75d0*/  @P6 SYNCS.PHASECHK.TRANS64.TRYWAIT P0, [R0+URZ+0x50], R2 ;  /* 0x00005002000065a7 */ /* 0x000ea200080011ff */
[----:B------:R-:W-:Y:S01]  /*75e0*/  BSSY B1, `(.L_x_119) ;  /* 0x000001f000017945 */ /* 0x000fe20003800000 */
[----:B--2---:R-:W-:Y:S03]  /*75f0*/  @P6 SEL R52, RZ, 0x1, !P0 ;  /* 0x00000001ff346807 */ /* 0x004fe60004000000 */
[----:B------:R-:W-:Y:S05]  /*7600*/  @!P6 BRA `(.L_x_120) ;  /* 0x000000000070e947 */ /* 0x000fea0003800000 */
[----:B------:R-:W-:Y:S01]  /*7610*/  ISETP.NE.AND P1, PT, R53, RZ, PT ;  /* 0x000000ff3500720c */ /* 0x000fe20003f25270 */
[----:B------:R-:W-:Y:S01]  /*7620*/  BSSY B0, `(.L_x_121) ;  /* 0x0000008000007945 */ /* 0x000fe20003800000 */
[----:B------:R-:W-:Y:S11]  /*7630*/  ISETP.NE.AND P0, PT, R52, RZ, PT ;  /* 0x000000ff3400720c */ /* 0x000ff60003f05270 */
[----:B------:R-:W-:Y:S04]  /*7640*/  @P1 IMAD R4, R83, 0x1000, R55 ;  /* 0x0000100053041824 */ /* 0x000fe800078e0237 */
[----:B------:R-:W-:Y:S01]  /*7650*/  @P1 IMAD.IADD R3, R54, 0x1, R4 ;  /* 0x0000000136031824 */ /* 0x000fe200078e0204 */
[----:B------:R-:W-:Y:S06]  /*7660*/  @P0 BRA `(.L_x_122) ;  /* 0x00000000000c0947 */ /* 0x000fec0003800000 */
[----:B------:R-:W-:Y:S04]  /*7670*/  SHF.L.U32 R2, R82, 0x1f, RZ ;  /* 0x0000001f52027819 */ /* 0x000fe800000006ff */
[----:B------:R-:W2:Y:S02]  /*7680*/  SYNCS.PHASECHK.TRANS64.TRYWAIT P0, [R0+URZ+0x50], R2 ;  /* 0x00005002000075a7 */ /* 0x000ea400080011ff */
[----:B--2---:R-:W-:Y:S05]  /*7690*/  @!P0 BRA `(.L_x_123) ;  /* 0x0000003400788947 */ /* 0x004fea0003800000 */
.L_x_122:
[----:B------:R-:W-:Y:S05]  /*76a0*/  BSYNC B0 ;  /* 0x0000000000007941 */ /* 0x000fea0003800000 */
.L_x_121:
[----:B------:R-:W-:Y:S01]  /*76b0*/  ISETP.NE.AND P0, PT, R53, RZ, PT ;  /* 0x000000ff3500720c */ /* 0x000fe20003f05270 */
[----:B--2---:R-:W-:Y:S02]  /*76c0*/  VIADD R2, R0, 0x70 ;  /* 0x0000007000027836 */ /* 0x004fe40000000000 */
[----:B------:R-:W-:Y:S02]  /*76d0*/  IMAD.U32 R0, RZ, RZ, UR46 ;  /* 0x0000002eff007e24 */ /* 0x000fe4000f8e00ff */
[----:B------:R-:W-:Y:S03]  /*76e0*/  VIADD R83, R83, 0x1 ;  /* 0x0000000153537836 */ /* 0x000fe60000000000 */
[----:B------:R-:W-:Y:S05]  /*76f0*/  PRMT R0, R0, 0x654, R2 ;  /* 0x0000065400007816 */ /* 0x000fea0000000002 */
[----:B------:R2:W3:Y:S04]  /*7700*/  @P0 LDS.128 R44, [R4+0x200] ;  /* 0x00020000042c0984 */ /* 0x0004e80000000c00 */
[----:B------:R2:W4:Y:S01]  /*7710*/  @P0 LDS.128 R48, [R3+0x200] ;  /* 0x0002000003300984 */ /* 0x0005220000000c00 */
[C---:B------:R-:W-:Y:S01]  /*7720*/  ISETP.NE.AND P0, PT, R83.reuse, 0x4, PT ;  /* 0x000000045300780c */ /* 0x040fe20003f05270 */
[----:B------:R-:W-:Y:S01]  /*7730*/  @!PT LDS RZ, [RZ] ;  /* 0x00000000fffff984 */ /* 0x000fe20000000800 */
[----:B------:R-:W-:Y:S01]  /*7740*/  @!PT LDS RZ, [RZ] ;  /* 0x00000000fffff984 */ /* 0x000fe20000000800 */
[----:B------:R-:W-:Y:S01]  /*7750*/  @!PT LDS RZ, [RZ] ;  /* 0x00000000fffff984 */ /* 0x000fe20000000800 */
[----:B------:R-:W-:Y:S01]  /*7760*/  @!PT LDS RZ, [RZ] ;  /* 0x00000000fffff984 */ /* 0x000fe20000000800 */
[----:B------:R5:W-:Y:S06]  /*7770*/  MEMBAR.ALL.CTA ;  /* 0x0000000000007992 */ /* 0x000bec0000008000 */
[----:B-----5:R-:W5:Y:S01]  /*7780*/  FENCE.VIEW.ASYNC.S ;  /* 0x00000000000073c6 */ /* 0x020f620000000000 */
[----:B------:R-:W-:Y:S01]  /*7790*/  SEL R83, R83, RZ, P0 ;  /* 0x000000ff53537207 */ /* 0x000fe20000000000 */
[----:B-----5:R5:W-:Y:S02]  /*77a0*/  SYNCS.ARRIVE.TRANS64.RED.A1T0 RZ, [R0+URZ], RZ ;  /* 0x000000ff00ff79a7 */ /* 0x020be400081004ff */
[----:B-----5:R-:W-:Y:S04]  /*77b0*/  SEL R0, RZ, 0x1, P0 ;  /* 0x00000001ff007807 */ /* 0x020fe80000000000 */
[----:B--23--:R-:W-:Y:S02]  /*77c0*/  LOP3.LUT R82, R82, R0, RZ, 0x3c, !PT ;  /* 0x0000000052527212 */ /* 0x00cfe400078e3cff */
.L_x_120:
[----:B------:R-:W-:Y:S05]  /*77d0*/  BSYNC B1 ;  /* 0x0000000000017941 */ /* 0x000fea0003800000 */
.L_x_119:
[----:B------:R-:W-:Y:S05]  /*77e0*/  VIADD R0, R39, 0x20 ;  /* 0x0000002027007836 */ /* 0x000fea0000000000 */
[----:B------:R-:W-:Y:S04]  /*77f0*/  SHF.R.U32.HI R0, RZ, 0x15, R0 ;  /* 0x00000015ff007819 */ /* 0x000fe80000011600 */
[----:B------:R-:W-:Y:S11]  /*7800*/  LOP3.LUT P0, RZ, R0, 0x3, R77, 0x48, !PT ;  /* 0x0000000300ff7812 */ /* 0x000ff6000780484d */
[----:B------:R-:W-:Y:S02]  /*7810*/  @!UPT UIADD3 URZ, UPT, UPT, URZ, URZ, URZ ;  /* 0x000000fffffff290 */ /* 0x000fe4000fffe0ff */
[----:B------:R-:W-:Y:S05]  /*7820*/  @!P0 BRA `(.L_x_124) ;  /* 0x0000000000408947 */ /* 0x000fea0003800000 */
[----:B------:R-:W2:Y:S01]  /*7830*/  LDCU.64 UR8, c[0x4][0x78] ;  /* 0x01000f00ff0877ac */ /* 0x000ea20008000a00 */
[----:B------:R-:W-:Y:S01]  /*7840*/  MOV R3, 0x0 ;  /* 0x0000000000037802 */ /* 0x000fe20000000f00 */
[----:B------:R-:W-:Y:S02]  /*7850*/  HFMA2 R12, -RZ, RZ, 0, 5.9604644775390625e-08 ;  /* 0x00000001ff0c7431 */ /* 0x000fe400000001ff */
[----:B------:R-:W-:Y:S02]  /*7860*/  IMAD.MOV.U32 R8, RZ, RZ, 0x192 ;  /* 0x00000192ff087424 */ /* 0x000fe400078e00ff */
[----:B------:R-:W-:Y:S01]  /*7870*/  IMAD.MOV.U32 R13, RZ, RZ, RZ ;  /* 0x000000ffff0d7224 */ /* 0x000fe200078e00ff */
[----:B------:R-:W3:Y:S01]  /*7880*/  LDCU.64 UR6, c[0x4][0x80] ;  /* 0x01001000ff0677ac */ /* 0x000ee20008000a00 */
[----:B------:R-:W1:Y:S01]  /*7890*/  LDC.64 R2, c[0x4][R3] ;  /* 0x0100000003027b82 */ /* 0x000e620000000a00 */
[----:B------:R-:W5:Y:S01]  /*78a0*/  LDCU.64 UR4, c[0x4][0x18] ;  /* 0x01000300ff0477ac */ /* 0x000f620008000a00 */
[----:B--2---:R-:W-:Y:S01]  /*78b0*/  MOV R5, UR9 ;  /* 0x0000000900057c02 */ /* 0x004fe20008000f00 */
[----:B------:R-:W-:Y:S01]  /*78c0*/  IMAD.U32 R4, RZ, RZ, UR8 ;  /* 0x00000008ff047e24 */ /* 0x000fe2000f8e00ff */
[----:B---3--:R-:W-:Y:S01]  /*78d0*/  MOV R7, UR7 ;  /* 0x0000000700077c02 */ /* 0x008fe20008000f00 */
[----:B------:R-:W-:Y:S01]  /*78e0*/  IMAD.U32 R6, RZ, RZ, UR6 ;  /* 0x00000006ff067e24 */ /* 0x000fe2000f8e00ff */
[----:B-----5:R-:W-:Y:S01]  /*78f0*/  MOV R11, UR5 ;  /* 0x00000005000b7c02 */ /* 0x020fe20008000f00 */
[----:B------:R-:W-:Y:S02]  /*7900*/  IMAD.U32 R10, RZ, RZ, UR4 ;  /* 0x00000004ff0a7e24 */ /* 0x000fe4000f8e00ff */
[----:B------:R-:W-:Y:S07]  /*7910*/  LEPC R20, `(.L_x_124) ;  /* 0x000000001014794e */ /* 0x000fee0000000000 */
[----:B-1--4-:R-:W-:Y:S05]  /*7920*/  CALL.ABS.NOINC R2 ;  /* 0x0000000002007343 */ /* 0x012fea0003c00000 */
.L_x_124:
[C---:B------:R-:W-:Y:S01]  /*7930*/  SHF.L.U32 R2, R44.reuse, 0x10, RZ ;  /* 0x000000102c027819 */ /* 0x040fe200000006ff */
[----:B------:R-:W-:Y:S05]  /*7940*/  WARPSYNC.ALL ;  /* 0x0000000000007948 */ /* 0x000fea0003800000 */
[----:B------:R-:W-:Y:S01]  /*7950*/  R2UR UR4, R39 ;  /* 0x00000000270472ca */ /* 0x000fe200000e0000 */
[----:B------:R-:W-:Y:S01]  /*7960*/  BSSY.RECONVERGENT B0, `(.L_x_125) ;  /* 0x000009e000007945 */ /* 0x000fe20003800200 */
[C---:B------:R-:W-:Y:S02]  /*7970*/  PRMT R3, R44.reuse, 0x8880, RZ ;  /* 0x000088802c037816 */ /* 0x040fe400000000ff */
[----:B------:R-:W-:Y:S02]  /*7980*/  SHF.L.U32 R41, R44, 0x8, RZ ;  /* 0x000000082c297819 */ /* 0x000fe400000006ff */
[C---:B------:R-:W-:Y:S02]  /*7990*/  SHF.L.U32 R42, R45.reuse, 0x10, RZ ;  /* 0x000000102d2a7819 */ /* 0x040fe400000006ff */
[----:B------:R-:W-:Y:S02]  /*79a0*/  SHF.L.U32 R43, R45, 0x8, RZ ;  /* 0x000000082d2b7819 */ /* 0x000fe400000006ff */
[----:B------:R-:W-:Y:S02]  /*79b0*/  SHF.R.S32.HI R42, RZ, 0x18, R42 ;  /* 0x00000018ff2a7819 */ /* 0x000fe4000001142a */
[----:B------:R-:W-:Y:S01]  /*79c0*/  SHF.R.S32.HI R43, RZ, 0x18, R43 ;  /* 0x00000018ff2b7819 */ /* 0x000fe2000001142b */
[----:B-1----:R-:W1:Y:S01]  /*79d0*/  LDTM.x32 R4, tmem[UR4+0x20] ;  /* 0x00002004000479ee */ /* 0x002e6200082c0000 */
[----:B------:R-:W-:Y:S02]  /*79e0*/  ISETP.NE.AND P0, PT, R87, RZ, PT ;  /* 0x000000ff5700720c */ /* 0x000fe40003f05270 */
[----:B------:R-:W-:Y:S01]  /*79f0*/  ISETP.NE.AND P6, PT, R60, RZ, PT ;  /* 0x000000ff3c00720c */ /* 0x000fe20003fc5270 */
        /* <DEDUP_REMOVED lines=9> */
[----:B------:R-:W-:Y:S02]  /*7a90*/  IMAD R7, R38, R7, RZ ;  /* 0x0000000726077224 */ /* 0x000fe400078e02ff */
[-C--:B------:R-:W-:Y:S02]  /*7aa0*/  IMAD R3, R5, R40.reuse, R3 ;  /* 0x0000002805037224 */ /* 0x080fe400078e0203 */
[----:B------:R-:W-:Y:S02]  /*7ab0*/  IMAD R7, R4, R40, R7 ;  /* 0x0000002804077224 */ /* 0x000fe400078e0207 */
[C---:B------:R-:W-:Y:S02]  /*7ac0*/  IMAD R4, R38.reuse, R8, RZ ;  /* 0x0000000826047224 */ /* 0x040fe400078e02ff */
[C---:B------:R-:W-:Y:S01]  /*7ad0*/  IMAD R8, R38.reuse, R12, RZ ;  /* 0x0000000c26087224 */ /* 0x040fe200078e02ff */
[----:B------:R-:W-:Y:S01]  /*7ae0*/  I2IP.S8.S32.SAT R56, R7, R3, RZ ;  /* 0x0000000307387239 */ /* 0x000fe200000014ff */
[----:B------:R-:W-:Y:S01]  /*7af0*/  IMAD R5, R38, R9, RZ ;  /* 0x0000000926057224 */ /* 0x000fe200078e02ff */
[----:B------:R-:W-:Y:S01]  /*7b00*/  PRMT R7, R46, 0x8880, RZ ;  /* 0x000088802e077816 */ /* 0x000fe200000000ff */
[----:B------:R-:W-:Y:S01]  /*7b10*/  IMAD R12, R38, R16, RZ ;  /* 0x00000010260c7224 */ /* 0x000fe200078e02ff */
[----:B------:R-:W-:Y:S01]  /*7b20*/  I2IP.S8.S32.SAT R56, R2, R0, R56 ;  /* 0x0000000002387239 */ /* 0x000fe20000001438 */
[C---:B------:R-:W-:Y:S01]  /*7b30*/  IMAD R9, R38.reuse, R13, RZ ;  /* 0x0000000d26097224 */ /* 0x040fe200078e02ff */
[----:B------:R-:W-:Y:S01]  /*7b40*/  SHF.R.S32.HI R3, RZ, 0x18, R45 ;  /* 0x00000018ff037819 */ /* 0x000fe2000001142d */
[----:B------:R-:W-:Y:S01]  /*7b50*/  IMAD R16, R38, R20, RZ ;  /* 0x0000001426107224 */ /* 0x000fe200078e02ff */
[----:B----4-:R-:W-:Y:S01]  /*7b60*/  SHF.L.U32 R0, R48, 0x10, RZ ;  /* 0x0000001030007819 */ /* 0x010fe200000006ff */
[----:B------:R-:W-:Y:S01]  /*7b70*/  IMAD R13, R38, R17, RZ ;  /* 0x00000011260d7224 */ /* 0x000fe200078e02ff */
[----:B------:R-:W-:Y:S01]  /*7b80*/  SHF.L.U32 R2, R48, 0x8, RZ ;  /* 0x0000000830027819 */ /* 0x000fe200000006ff */
[C---:B------:R-:W-:Y:S01]  /*7b90*/  IMAD R20, R38.reuse, R24, RZ ;  /* 0x0000001826147224 */ /* 0x040fe200078e02ff */
[----:B------:R-:W-:Y:S01]  /*7ba0*/  SHF.R.S32.HI R0, RZ, 0x18, R0 ;  /* 0x00000018ff007819 */ /* 0x000fe20000011400 */
[C---:B------:R-:W-:Y:S01]  /*7bb0*/  IMAD R17, R38.reuse, R21, RZ ;  /* 0x0000001526117224 */ /* 0x040fe200078e02ff */
[----:B------:R-:W-:Y:S01]  /*7bc0*/  SHF.R.S32.HI R2, RZ, 0x18, R2 ;  /* 0x00000018ff027819 */ /* 0x000fe20000011402 */
[C---:B------:R-:W-:Y:S02]  /*7bd0*/  IMAD R24, R38.reuse, R28, RZ ;  /* 0x0000001c26187224 */ /* 0x040fe400078e02ff */
[C---:B------:R-:W-:Y:S02]  /*7be0*/  IMAD R6, R38.reuse, R10, RZ ;  /* 0x0000000a26067224 */ /* 0x040fe400078e02ff */
[C---:B------:R-:W-:Y:S02]  /*7bf0*/  IMAD R21, R38.reuse, R25, RZ ;  /* 0x0000001926157224 */ /* 0x040fe400078e02ff */
[----:B------:R-:W-:Y:S01]  /*7c00*/  IMAD R28, R38, R32, RZ ;  /* 0x00000020261c7224 */ /* 0x000fe200078e02ff */
[----:B------:R-:W-:Y:S01]  /*7c10*/  SHF.L.U32 R32, R46, 0x10, RZ ;  /* 0x000000102e207819 */ /* 0x000fe200000006ff */
[-C--:B------:R-:W-:Y:S02]  /*7c20*/  IMAD R4, R41, R40.reuse, R4 ;  /* 0x0000002829047224 */ /* 0x080fe400078e0204 */
[----:B------:R-:W-:Y:S01]  /*7c30*/  IMAD R25, R38, R29, RZ ;  /* 0x0000001d26197224 */ /* 0x000fe200078e02ff */
[----:B------:R-:W-:Y:S01]  /*7c40*/  SHF.R.S32.HI R32, RZ, 0x18, R32 ;  /* 0x00000018ff207819 */ /* 0x000fe20000011420 */
[----:B------:R-:W-:Y:S02]  /*7c50*/  IMAD R5, R42, R40, R5 ;  /* 0x000000282a057224 */ /* 0x000fe400078e0205 */
[----:B------:R-:W-:Y:S01]  /*7c60*/  IMAD R29, R38, R33, RZ ;  /* 0x00000021261d7224 */ /* 0x000fe200078e02ff */
[----:B------:R-:W-:Y:S01]  /*7c70*/  SHF.L.U32 R33, R46, 0x8, RZ ;  /* 0x000000082e217819 */ /* 0x000fe200000006ff */
[C---:B------:R-:W-:Y:S02]  /*7c80*/  IMAD R11, R38.reuse, R11, RZ ;  /* 0x0000000b260b7224 */ /* 0x040fe400078e02ff */
[C---:B------:R-:W-:Y:S01]  /*7c90*/  IMAD R10, R38.reuse, R14, RZ ;  /* 0x0000000e260a7224 */ /* 0x040fe200078e02ff */
[----:B------:R-:W-:Y:S01]  /*7ca0*/  SHF.R.S32.HI R33, RZ, 0x18, R33 ;  /* 0x00000018ff217819 */ /* 0x000fe20000011421 */
[----:B------:R-:W-:Y:S02]  /*7cb0*/  IMAD R6, R43, R40, R6 ;  /* 0x000000282b067224 */ /* 0x000fe400078e0206 */
[C---:B------:R-:W-:Y:S02]  /*7cc0*/  IMAD R14, R38.reuse, R18, RZ ;  /* 0x00000012260e7224 */ /* 0x040fe400078e02ff */
[C---:B------:R-:W-:Y:S02]  /*7cd0*/  IMAD R18, R38.reuse, R22, RZ ;  /* 0x0000001626127224 */ /* 0x040fe400078e02ff */
[----:B------:R-:W-:Y:S01]  /*7ce0*/  IMAD R11, R3, R40, R11 ;  /* 0x00000028030b7224 */ /* 0x000fe200078e020b */
[----:B------:R-:W-:Y:S01]  /*7cf0*/  PRMT R3, R47, 0x8880, RZ ;  /* 0x000088802f037816 */ /* 0x000fe200000000ff */
[C---:B------:R-:W-:Y:S02]  /*7d00*/  IMAD R22, R38.reuse, R26, RZ ;  /* 0x0000001a26167224 */ /* 0x040fe400078e02ff */
[C---:B------:R-:W-:Y:S01]  /*7d10*/  IMAD R26, R38.reuse, R30, RZ ;  /* 0x0000001e261a7224 */ /* 0x040fe200078e02ff */
[----:B------:R-:W-:Y:S01]  /*7d20*/  I2IP.S8.S32.SAT R11, R11, R6, RZ ;  /* 0x000000060b0b7239 */ /* 0x000fe200000014ff */
[----:B------:R-:W-:Y:S01]  /*7d30*/  IMAD R8, R7, R40, R8 ;  /* 0x0000002807087224 */ /* 0x000fe200078e0208 */
[----:B------:R-:W-:Y:S01]  /*7d40*/  SHF.L.U32 R6, R47, 0x10, RZ ;  /* 0x000000102f067819 */ /* 0x000fe200000006ff */
[----:B------:R-:W-:Y:S01]  /*7d50*/  IMAD R30, R38, R34, RZ ;  /* 0x00000022261e7224 */ /* 0x000fe200078e02ff */
[----:B------:R-:W-:Y:S01]  /*7d60*/  SHF.R.S32.HI R34, RZ, 0x18, R46 ;  /* 0x00000018ff227819 */ /* 0x000fe2000001142e */
[----:B------:R-:W-:Y:S01]  /*7d70*/  IMAD R9, R32, R40, R9 ;  /* 0x0000002820097224 */ /* 0x000fe200078e0209 */
[----:B------:R-:W-:Y:S01]  /*7d80*/  SHF.R.S32.HI R6, RZ, 0x18, R6 ;  /* 0x00000018ff067819 */ /* 0x000fe20000011406 */
[----:B------:R-:W-:Y:S01]  /*7d90*/  IMAD R15, R38, R15, RZ ;  /* 0x0000000f260f7224 */ /* 0x000fe200078e02ff */
[----:B------:R-:W-:Y:S01]  /*7da0*/  I2IP.S8.S32.SAT R57, R5, R4, R11 ;  /* 0x0000000405397239 */ /* 0x000fe2000000140b */
[-C--:B------:R-:W-:Y:S01]  /*7db0*/  IMAD R10, R33, R40.reuse, R10 ;  /* 0x00000028210a7224 */ /* 0x080fe200078e020a */
[----:B------:R-:W-:Y:S01]  /*7dc0*/  SHF.L.U32 R5, R49, 0x10, RZ ;  /* 0x0000001031057819 */ /* 0x000fe200000006ff */
[----:B------:R-:W-:Y:S01]  /*7dd0*/  IMAD.SHL.U32 R7, R47, 0x100, RZ ;  /* 0x000001002f077824 */ /* 0x000fe200078e00ff */
[----:B------:R-:W-:Y:S01]  /*7de0*/  PRMT R4, R49, 0x8880, RZ ;  /* 0x0000888031047816 */ /* 0x000fe200000000ff */
[-C--:B------:R-:W-:Y:S01]  /*7df0*/  IMAD R15, R34, R40.reuse, R15 ;  /* 0x00000028220f7224 */ /* 0x080fe200078e020f */
[----:B------:R-:W-:Y:S01]  /*7e00*/  SHF.R.S32.HI R5, RZ, 0x18, R5 ;  /* 0x00000018ff057819 */ /* 0x000fe20000011405 */
[-C--:B------:R-:W-:Y:S01]  /*7e10*/  IMAD R12, R3, R40.reuse, R12 ;  /* 0x00000028030c7224 */ /* 0x080fe200078e020c */
[----:B------:R-:W-:Y:S01]  /*7e20*/  SHF.R.S32.HI R7, RZ, 0x18, R7 ;  /* 0x00000018ff077819 */ /* 0x000fe20000011407 */
[----:B------:R-:W-:Y:S01]  /*7e30*/  IMAD R13, R6, R40, R13 ;  /* 0x00000028060d7224 */ /* 0x000fe200078e020d */
[----:B------:R-:W-:Y:S01]  /*7e40*/  I2IP.S8.S32.SAT R15, R15, R10, RZ ;  /* 0x0000000a0f0f7239 */ /* 0x000fe200000014ff */
[----:B------:R-:W-:Y:S01]  /*7e50*/  IMAD R19, R38, R19, RZ ;  /* 0x0000001326137224 */ /* 0x000fe200078e02ff */
[----:B------:R-:W-:Y:S01]  /*7e60*/  SHF.R.S32.HI R10, RZ, 0x18, R47 ;  /* 0x00000018ff0a7819 */ /* 0x000fe2000001142f */
[----:B------:R-:W-:Y:S01]  /*7e70*/  IMAD R14, R7, R40, R14 ;  /* 0x00000028070e7224 */ /* 0x000fe200078e020e */
[----:B------:R-:W-:Y:S01]  /*7e80*/  PRMT R3, R48, 0x8880, RZ ;  /* 0x0000888030037816 */ /* 0x000fe200000000ff */
[----:B------:R-:W-:Y:S01]  /*7e90*/  IMAD R23, R38, R23, RZ ;  /* 0x0000001726177224 */ /* 0x000fe200078e02ff */
[----:B------:R-:W-:Y:S01]  /*7ea0*/  I2IP.S8.S32.SAT R58, R9, R8, R15 ;  /* 0x00000008093a7239 */ /* 0x000fe2000000140f */
[-C--:B------:R-:W-:Y:S02]  /*7eb0*/  IMAD R19, R10, R40.reuse, R19 ;  /* 0x000000280a137224 */ /* 0x080fe400078e0213 */
[-C--:B------:R-:W-:Y:S01]  /*7ec0*/  IMAD R16, R3, R40.reuse, R16 ;  /* 0x0000002803107224 */ /* 0x080fe200078e0210 */
[----:B------:R-:W-:Y:S01]  /*7ed0*/  SHF.R.S32.HI R3, RZ, 0x18, R48 ;  /* 0x00000018ff037819 */ /* 0x000fe20000011430 */
[----:B------:R-:W-:Y:S01]  /*7ee0*/  IMAD R17, R0, R40, R17 ;  /* 0x0000002800117224 */ /* 0x000fe200078e0211 */
[----:B------:R-:W-:Y:S01]  /*7ef0*/  I2IP.S8.S32.SAT R14, R19, R14, RZ ;  /* 0x0000000e130e7239 */ /* 0x000fe200000014ff */
[----:B------:R-:W-:Y:S02]  /*7f00*/  IMAD.SHL.U32 R0, R49, 0x100, RZ ;  /* 0x0000010031007824 */ /* 0x000fe400078e00ff */
[-C--:B------:R-:W-:Y:S01]  /*7f10*/  IMAD R18, R2, R40.reuse, R18 ;  /* 0x0000002802127224 */ /* 0x080fe200078e0212 */
[----:B------:R-:W-:Y:S01]  /*7f20*/  SHF.R.S32.HI R2, RZ, 0x18, R49 ;  /* 0x00000018ff027819 */ /* 0x000fe20000011431 */
[-C--:B------:R-:W-:Y:S01]  /*7f30*/  IMAD R23, R3, R40.reuse, R23 ;  /* 0x0000002803177224 */ /* 0x080fe200078e0217 */
[----:B------:R-:W-:Y:S01]  /*7f40*/  SHF.R.S32.HI R0, RZ, 0x18, R0 ;  /* 0x00000018ff007819 */ /* 0x000fe20000011400 */
[-C--:B------:R-:W-:Y:S01]  /*7f50*/  IMAD R20, R4, R40.reuse, R20 ;  /* 0x0000002804147224 */ /* 0x080fe200078e0214 */
[C---:B------:R-:W-:Y:S01]  /*7f60*/  SHF.L.U32 R4, R50.reuse, 0x10, RZ ;  /* 0x0000001032047819 */ /* 0x040fe200000006ff */
[-C--:B------:R-:W-:Y:S01]  /*7f70*/  IMAD R21, R5, R40.reuse, R21 ;  /* 0x0000002805157224 */ /* 0x080fe200078e0215 */
[----:B------:R-:W-:Y:S01]  /*7f80*/  PRMT R3, R50, 0x8880, RZ ;  /* 0x0000888032037816 */ /* 0x000fe200000000ff */
[----:B------:R-:W-:Y:S01]  /*7f90*/  IMAD R27, R38, R27, RZ ;  /* 0x0000001b261b7224 */ /* 0x000fe200078e02ff */
[----:B------:R-:W-:Y:S01]  /*7fa0*/  SHF.L.U32 R5, R50, 0x8, RZ ;  /* 0x0000000832057819 */ /* 0x000fe200000006ff */
[-C--:B------:R-:W-:Y:S01]  /*7fb0*/  IMAD R22, R0, R40.reuse, R22 ;  /* 0x0000002800167224 */ /* 0x080fe200078e0216 */
[----:B------:R-:W-:Y:S01]  /*7fc0*/  SHF.R.S32.HI R4, RZ, 0x18, R4 ;  /* 0x00000018ff047819 */ /* 0x000fe20000011404 */
[-C--:B------:R-:W-:Y:S01]  /*7fd0*/  IMAD R27, R2, R40.reuse, R27 ;  /* 0x00000028021b7224 */ /* 0x080fe200078e021b */
[----:B------:R-:W-:Y:S01]  /*7fe0*/  SHF.R.S32.HI R5, RZ, 0x18, R5 ;  /* 0x00000018ff057819 */ /* 0x000fe20000011405 */
[-C--:B------:R-:W-:Y:S01]  /*7ff0*/  IMAD R24, R3, R40.reuse, R24 ;  /* 0x0000002803187224 */ /* 0x080fe200078e0218 */
[C---:B------:R-:W-:Y:S01]  /*8000*/  SHF.L.U32 R3, R51.reuse, 0x10, RZ ;  /* 0x0000001033037819 */ /* 0x040fe200000006ff */
[-C--:B------:R-:W-:Y:S01]  /*8010*/  IMAD R25, R4, R40.reuse, R25 ;  /* 0x0000002804197224 */ /* 0x080fe200078e0219 */
[----:B------:R-:W-:Y:S01]  /*8020*/  SHF.R.S32.HI R0, RZ, 0x18, R50 ;  /* 0x00000018ff007819 */ /* 0x000fe20000011432 */
[----:B------:R-:W-:Y:S01]  /*8030*/  IMAD R31, R38, R31, RZ ;  /* 0x0000001f261f7224 */ /* 0x000fe200078e02ff */
[----:B------:R-:W-:Y:S01]  /*8040*/  PRMT R2, R51, 0x8880, RZ ;  /* 0x0000888033027816 */ /* 0x000fe200000000ff */
[-C--:B------:R-:W-:Y:S01]  /*8050*/  IMAD R26, R5, R40.reuse, R26 ;  /* 0x00000028051a7224 */ /* 0x080fe200078e021a */
[----:B------:R-:W-:Y:S01]  /*8060*/  SHF.L.U32 R4, R51, 0x8, RZ ;  /* 0x0000000833047819 */ /* 0x000fe200000006ff */
[-C--:B------:R-:W-:Y:S01]  /*8070*/  IMAD R31, R0, R40.reuse, R31 ;  /* 0x00000028001f7224 */ /* 0x080fe200078e021f */
[----:B------:R-:W-:Y:S01]  /*8080*/  SHF.R.S32.HI R3, RZ, 0x18, R3 ;  /* 0x00000018ff037819 */ /* 0x000fe20000011403 */
[-C--:B------:R-:W-:Y:S01]  /*8090*/  IMAD R28, R2, R40.reuse, R28 ;  /* 0x00000028021c7224 */ /* 0x080fe200078e021c */
[----:B------:R-:W-:Y:S01]  /*80a0*/  SHF.R.S32.HI R4, RZ, 0x18, R4 ;  /* 0x00000018ff047819 */ /* 0x000fe20000011404 */
[----:B------:R-:W-:Y:S01]  /*80b0*/  IMAD R35, R38, R35, RZ ;  /* 0x0000002326237224 */ /* 0x000fe200078e02ff */
[----:B------:R-:W-:Y:S01]  /*80c0*/  SHF.R.S32.HI R5, RZ, 0x18, R51 ;  /* 0x00000018ff057819 */ /* 0x000fe20000011433 */
[----:B------:R-:W-:Y:S01]  /*80d0*/  IMAD R29, R3, R40, R29 ;  /* 0x00000028031d7224 */ /* 0x000fe200078e021d */
[----:B------:R-:W-:Y:S01]  /*80e0*/  I2IP.S8.S32.SAT R59, R13, R12, R14 ;  /* 0x0000000c0d3b7239 */ /* 0x000fe2000000140e */
[----:B------:R-:W-:Y:S01]  /*80f0*/  IMAD R30, R4, R40, R30 ;  /* 0x00000028041e7224 */ /* 0x000fe200078e021e */
[----:B------:R-:W-:Y:S01]  /*8100*/  I2IP.S8.S32.SAT R18, R23, R18, RZ ;  /* 0x0000001217127239 */ /* 0x000fe200000014ff */
[----:B------:R-:W-:Y:S01]  /*8110*/  IMAD R35, R5, R40, R35 ;  /* 0x0000002805237224 */ /* 0x000fe200078e0223 */
[----:B------:R-:W-:Y:S01]  /*8120*/  I2IP.S8.S32.SAT R22, R27, R22, RZ ;  /* 0x000000161b167239 */ /* 0x000fe200000014ff */
[----:B------:R1:W-:Y:S01]  /*8130*/  STS.128 [R74+UR43+0x5200], R56 ;  /* 0x005200384a007988 */ /* 0x0003e20008000c2b */
[----:B------:R-:W-:Y:S02]  /*8140*/  I2IP.S8.S32.SAT R26, R31, R26, RZ ;  /* 0x0000001a1f1a7239 */ /* 0x000fe400000014ff */
[----:B------:R-:W-:Y:S02]  /*8150*/  I2IP.S8.S32.SAT R19, R35, R30, RZ ;  /* 0x0000001e23137239 */ /* 0x000fe400000014ff */
[----:B------:R-:W-:Y:S02]  /*8160*/  I2IP.S8.S32.SAT R16, R17, R16, R18 ;  /* 0x0000001011107239 */ /* 0x000fe40000001412 */
[----:B------:R-:W-:Y:S02]  /*8170*/  I2IP.S8.S32.SAT R17, R21, R20, R22 ;  /* 0x0000001415117239 */ /* 0x000fe40000001416 */
[----:B------:R-:W-:Y:S02]  /*8180*/  I2IP.S8.S32.SAT R18, R25, R24, R26 ;  /* 0x0000001819127239 */ /* 0x000fe4000000141a */
[----:B------:R-:W-:Y:S02]  /*8190*/  I2IP.S8.S32.SAT R19, R29, R28, R19 ;  /* 0x0000001c1d137239 */ /* 0x000fe40000001413 */
[----:B------:R-:W-:Y:S02]  /*81a0*/  LEA R0, R83, UR43, 0x3 ;  /* 0x0000002b53007c11 */ /* 0x000fe4000f8e18ff */
[----:B------:R-:W-:Y:S01]  /*81b0*/  @P6 SHF.L.U32 R2, R82, 0x1f, RZ ;  /* 0x0000001f52026819 */ /* 0x000fe200000006ff */
        /* <DEDUP_REMOVED lines=10> */
[----:B------:R-:W-:Y:S02]  /*8260*/  UIADD3 UR13, UPT, UPT, UR49, 0x20, URZ ;  /* 0x00000020310d7890 */ /* 0x000fe4000fffe0ff */
[----:B------:R-:W-:Y:S01]  /*8270*/  UIADD3 UR12, UPT, UPT, UR43, 0x5200, URZ ;  /* 0x000052002b0c7890 */ /* 0x000fe2000fffe0ff */
[----:B------:R-:W-:Y:S01]  /*8280*/  UMOV UR14, UR50 ;  /* 0x00000032000e7c82 */ /* 0x000fe20008000000 */
[----:B------:R-:W-:Y:S01]  /*8290*/  UMOV UR15, UR36 ;  /* 0x00000024000f7c82 */ /* 0x000fe20008000000 */
[----:B------:R-:W-:Y:S02]  /*82a0*/  UIADD3 UR9, UPT, UPT, UR49, 0xa0, URZ ;  /* 0x000000a031097890 */ /* 0x000fe4000fffe0ff */
[----:B------:R-:W-:Y:S01]  /*82b0*/  UIADD3 UR8, UPT, UPT, UR43, 0x5a00, URZ ;  /* 0x00005a002b087890 */ /* 0x000fe2000fffe0ff */
[----:B------:R-:W-:Y:S01]  /*82c0*/  UMOV UR10, UR50 ;  /* 0x00000032000a7c82 */ /* 0x000fe20008000000 */
[----:B------:R-:W-:Y:S01]  /*82d0*/  UMOV UR11, UR36 ;  /* 0x00000024000b7c82 */ /* 0x000fe20008000000 */
[----:B--2---:R-:W-:Y:S04]  /*82e0*/  UIADD3 UR4, UP0, UPT, UR6, 0x680, URZ ;  /* 0x0000068006047890 */ /* 0x004fe8000ff1e0ff */
[----:B------:R-:W-:Y:S09]  /*82f0*/  UIADD3.X UR5, UPT, UPT, URZ, UR7, URZ, UP0, !UPT ;  /* 0x00000007ff057290 */ /* 0x000ff200087fe4ff */
[----:B------:R2:W-:Y:S01]  /*8300*/  UTMASTG.3D [UR12], [UR4] ;  /* 0x0000000c040073b5 */ /* 0x0005e20008010000 */
[----:B------:R2:W-:Y:S01]  /*8310*/  UTMASTG.3D [UR8], [UR4] ;  /* 0x00000008040073b5 */ /* 0x0005e20008010000 */
[----:B------:R0:W-:Y:S01]  /*8320*/  UTMACMDFLUSH ;  /* 0x00000000000079b7 */ /* 0x0001e20000000000 */
[----:B--2---:R-:W-:Y:S04]  /*8330*/  DEPBAR.LE SB0, 0x1 ;  /* 0x000080400000791a */ /* 0x004fe80000000000 */
.L_x_126:
[----:B------:R-:W-:Y:S05]  /*8340*/  BSYNC.RECONVERGENT B0 ;  /* 0x0000000000007941 */ /* 0x000fea0003800200 */
.L_x_125:
        /* <DEDUP_REMOVED lines=14> */
.L_x_130:
[----:B------:R-:W-:Y:S05]  /*8430*/  BSYNC B0 ;  /* 0x0000000000007941 */ /* 0x000fea0003800000 */
.L_x_129:
[----:B------:R-:W-:Y:S01]  /*8440*/  ISETP.NE.AND P0, PT, R53, RZ, PT ;  /* 0x000000ff3500720c */ /* 0x000fe20003f05270 */
[----:B------:R-:W-:Y:S11]  /*8450*/  VIADD R83, R83, 0x1 ;  /* 0x0000000153537836 */ /* 0x000ff60000000000 */
[----:B------:R-:W-:Y:S01]  /*8460*/  @!UPT UIADD3 URZ, UPT, UPT, URZ, URZ, URZ ;  /* 0x000000fffffff290 */ /* 0x000fe2000fffe0ff */
[----:B------:R3:W4:Y:S04]  /*8470*/  @P0 LDS.128 R48, [R2+0x200] ;  /* 0x0002000002300984 */ /* 0x0007280000000c00 */
[----:B------:R1:W1:Y:S01]  /*8480*/  @P0 LDS.128 R44, [R3+0x200] ;  /* 0x00020000032c0984 */ /* 0x0002620000000c00 */
        /* <DEDUP_REMOVED lines=8> */
[----:B---3--:R-:W-:Y:S02]  /*8510*/  VIADD R2, R0, 0x70 ;  /* 0x0000007000027836 */ /* 0x008fe40000000000 */
[----:B--2---:R-:W-:Y:S05]  /*8520*/  IMAD.U32 R0, RZ, RZ, UR46 ;  /* 0x0000002eff007e24 */ /* 0x004fea000f8e00ff */
[----:B------:R-:W-:Y:S04]  /*8530*/  PRMT R0, R0, 0x654, R2 ;  /* 0x0000065400007816 */ /* 0x000fe80000000002 */
[----:B-----5:R2:W-:Y:S02]  /*8540*/  SYNCS.ARRIVE.TRANS64.RED.A1T0 RZ, [R0+URZ], RZ ;  /* 0x000000ff00ff79a7 */ /* 0x0205e400081004ff */
[----:B--2---:R-:W-:Y:S04]  /*8550*/  SEL R0, RZ, 0x1, P0 ;  /* 0x00000001ff007807 */ /* 0x004fe80000000000 */
[----:B-1--4-:R-:W-:Y:S02]  /*8560*/  LOP3.LUT R82, R82, R0, RZ, 0x3c, !PT ;  /* 0x0000000052527212 */ /* 0x012fe400078e3cff */
.L_x_128:
[----:B------:R-:W-:Y:S05]  /*8570*/  BSYNC B1 ;  /* 0x0000000000017941 */ /* 0x000fea0003800000 */
.L_x_127:
        /* <DEDUP_REMOVED lines=21> */
.L_x_132:
        /* <DEDUP_REMOVED lines=35> */
[----:B------:R-:W-:Y:S01]  /*8900*/  SHF.L.U32 R0, R48, 0x10, RZ ;  /* 0x0000001030007819 */ /* 0x000fe200000006ff */
        /* <DEDUP_REMOVED lines=114> */
[----:B------:R-:W-:Y:S02]  /*9030*/  UMOV UR11, UR36 ;  /* 0x00000024000b7c82 */ /* 0x000fe40008000000 */
[----:B------:R-:W-:Y:S01]  /*9040*/  MOV R86, UR4 ;  /* 0x0000000400567c02 */ /* 0x000fe20008000f00 */
[----:B------:R-:W-:Y:S02]  /*9050*/  UIADD3 UR13, UPT, UPT, UR49, 0xc0, URZ ;  /* 0x000000c0310d7890 */ /* 0x000fe4000fffe0ff */
[----:B------:R-:W-:Y:S01]  /*9060*/  UIADD3 UR12, UPT, UPT, UR43, 0x4a00, URZ ;  /* 0x00004a002b0c7890 */ /* 0x000fe2000fffe0ff */
[----:B------:R-:W-:Y:S01]  /*9070*/  R2UR UR8, R86 ;  /* 0x00000000560872ca */ /* 0x000fe200000e0000 */
        /* <DEDUP_REMOVED lines=8> */
.L_x_134:
[----:B------:R-:W-:Y:S05]  /*9100*/  BSYNC.RECONVERGENT B0 ;  /* 0x0000000000007941 */ /* 0x000fea0003800200 */
.L_x_133:
        /* <DEDUP_REMOVED lines=14> */
.L_x_138:
[----:B------:R-:W-:Y:S05]  /*91f0*/  BSYNC B0 ;  /* 0x0000000000007941 */ /* 0x000fea0003800000 */
.L_x_137:
        /* <DEDUP_REMOVED lines=18> */
.L_x_136:
[----:B------:R-:W-:Y:S05]  /*9320*/  BSYNC B1 ;  /* 0x0000000000017941 */ /* 0x000fea0003800000 */
.L_x_135:
        /* <DEDUP_REMOVED lines=21> */
.L_x_140:
[----:B------:R-:W-:Y:S01]  /*9480*/  ISETP.NE.AND P0, PT, R87, RZ, PT ;  /* 0x000000ff5700720c */ /* 0x000fe20003f05270 */
[----:B------:R-:W-:Y:S05]  /*9490*/  WARPSYNC.ALL ;  /* 0x0000000000007948 */ /* 0x000fea0003800000 */
[----:B------:R-:W-:Y:S01]  /*94a0*/  R2UR UR4, R39 ;  /* 0x00000000270472ca */ /* 0x000fe200000e0000 */
[----:B------:R-:W-:Y:S01]  /*94b0*/  IMAD.U32 R64, R46, 0x10000, RZ ;  /* 0x000100002e407824 */ /* 0x000fe200078e00ff */
[----:B------:R-:W-:Y:S01]  /*94c0*/  SHF.L.U32 R41, R44, 0x10, RZ ;  /* 0x000000102c297819 */ /* 0x000fe200000006ff */
[----:B----4-:R-:W-:Y:S01]  /*94d0*/  IMAD.U32 R63, R48, 0x10000, RZ ;  /* 0x00010000303f7824 */ /* 0x010fe200078e00ff */
[----:B------:R-:W-:Y:S01]  /*94e0*/  PRMT R39, R44, 0x8880, RZ ;  /* 0x000088802c277816 */ /* 0x000fe200000000ff */
[----:B------:R-:W-:Y:S01]  /*94f0*/  IMAD.U32 R53, R50, 0x10000, RZ ;  /* 0x0001000032357824 */ /* 0x000fe200078e00ff */
[----:B------:R-:W-:Y:S01]  /*9500*/  SHF.L.U32 R42, R44, 0x8, RZ ;  /* 0x000000082c2a7819 */ /* 0x000fe200000006ff */
[----:B------:R-:W-:Y:S01]  /*9510*/  BSSY.RECONVERGENT B0, `(.L_x_141) ;  /* 0x00000a1000007945 */ /* 0x000fe20003800200 */
[----:B------:R-:W-:Y:S02]  /*9520*/  SHF.R.S32.HI R41, RZ, 0x18, R41 ;  /* 0x00000018ff297819 */ /* 0x000fe40000011429 */
[----:B------:R-:W-:Y:S02]  /*9530*/  SHF.R.S32.HI R42, RZ, 0x18, R42 ;  /* 0x00000018ff2a7819 */ /* 0x000fe4000001142a */
[----:B------:R-:W-:Y:S01]  /*9540*/  SHF.R.S32.HI R43, RZ, 0x18, R44 ;  /* 0x00000018ff2b7819 */ /* 0x000fe2000001142c */
[----:B-1----:R-:W1:Y:S01]  /*9550*/  LDTM.x32 R4, tmem[UR4+0x60] ;  /* 0x00006004000479ee */ /* 0x002e6200082c0000 */
[----:B------:R-:W-:Y:S01]  /*9560*/  NOP ;  /* 0x0000000000007918 */ /* 0x000fe20000000000 */
[----:B------:R-:W-:Y:S02]  /*9570*/  IADD3 R80, PT, PT, R80, 0xe0, RZ ;  /* 0x000000e050507810 */ /* 0x000fe40007ffe0ff */
[C---:B------:R-:W-:Y:S02]  /*9580*/  PRMT R69, R45.reuse, 0x8880, RZ ;  /* 0x000088802d457816 */ /* 0x040fe400000000ff */
[----:B------:R-:W-:Y:S02]  /*9590*/  LOP3.LUT R80, R80, 0xfefffff8, RZ, 0xc0, !PT ;  /* 0xfefffff850507812 */ /* 0x000fe400078ec0ff */
[----:B------:R-:W-:Y:S02]  /*95a0*/  SHF.L.U32 R68, R45, 0x10, RZ ;  /* 0x000000102d447819 */ /* 0x000fe400000006ff */
[----:B-1----:R1:W-:Y:S01]  /*95b0*/  SYNCS.ARRIVE.TRANS64.RED.A1T0 RZ, [R80+URZ], RZ ;  /* 0x000000ff50ff79a7 */ /* 0x0023e200081004ff */
[----:B------:R-:W-:Y:S02]  /*95c0*/  SHF.R.S32.HI R44, RZ, 0x18, R45 ;  /* 0x00000018ff2c7819 */ /* 0x000fe4000001142d */
[----:B------:R-:W-:Y:S02]  /*95d0*/  PRMT R66, R46, 0x8880, RZ ;  /* 0x000088802e427816 */ /* 0x000fe400000000ff */
[C---:B------:R-:W-:Y:S02]  /*95e0*/  PRMT R60, R47.reuse, 0x8880, RZ ;  /* 0x000088802f3c7816 */ /* 0x040fe400000000ff */
[C---:B------:R-:W-:Y:S02]  /*95f0*/  SHF.L.U32 R59, R47.reuse, 0x10, RZ ;  /* 0x000000102f3b7819 */ /* 0x040fe400000006ff */
[----:B------:R-:W-:Y:S02]  /*9600*/  SHF.L.U32 R58, R47, 0x8, RZ ;  /* 0x000000082f3a7819 */ /* 0x000fe400000006ff */
[C---:B------:R-:W-:Y:S02]  /*9610*/  PRMT R65, R48.reuse, 0x8880, RZ ;  /* 0x0000888030417816 */ /* 0x040fe400000000ff */
[----:B------:R-:W-:Y:S01]  /*9620*/  SHF.L.U32 R62, R48, 0x8, RZ ;  /* 0x00000008303e7819 */ /* 0x000fe200000006ff */
[C---:B------:R-:W-:Y:S01]  /*9630*/  IMAD R0, R38.reuse, R4, RZ ;  /* 0x0000000426007224 */ /* 0x040fe200078e02ff */
[----:B------:R-:W-:Y:S01]  /*9640*/  SHF.R.S32.HI R4, RZ, 0x18, R68 ;  /* 0x00000018ff047819 */ /* 0x000fe20000011444 */
[C---:B------:R-:W-:Y:S01]  /*9650*/  IMAD R2, R38.reuse, R5, RZ ;  /* 0x0000000526027224 */ /* 0x040fe200078e02ff */
[C---:B------:R-:W-:Y:S01]  /*9660*/  PRMT R57, R49.reuse, 0x8880, RZ ;  /* 0x0000888031397816 */ /* 0x040fe200000000ff */
[C---:B------:R-:W-:Y:S01]  /*9670*/  IMAD R3, R38.reuse, R6, RZ ;  /* 0x0000000626037224 */ /* 0x040fe200078e02ff */
[----:B------:R-:W-:Y:S01]  /*9680*/  SHF.L.U32 R56, R49, 0x10, RZ ;  /* 0x0000001031387819 */ /* 0x000fe200000006ff */
[----:B------:R-:W-:Y:S01]  /*9690*/  IMAD R0, R39, R40, R0 ;  /* 0x0000002827007224 */ /* 0x000fe200078e0200 */
[----:B------:R-:W-:Y:S01]  /*96a0*/  MOV R39, R66 ;  /* 0x0000004200277202 */ /* 0x000fe20000000f00 */
[----:B------:R-:W-:Y:S01]  /*96b0*/  IMAD R7, R38, R7, RZ ;  /* 0x0000000726077224 */ /* 0x000fe200078e02ff */
[----:B------:R-:W-:Y:S01]  /*96c0*/  SHF.L.U32 R55, R49, 0x8, RZ ;  /* 0x0000000831377819 */ /* 0x000fe200000006ff */
[-C--:B------:R-:W-:Y:S01]  /*96d0*/  IMAD R2, R41, R40.reuse, R2 ;  /* 0x0000002829027224 */ /* 0x080fe200078e0202 */
[----:B------:R-:W-:Y:S01]  /*96e0*/  SHF.R.S32.HI R41, RZ, 0x18, R48 ;  /* 0x00000018ff297819 */ /* 0x000fe20000011430 */
[-C--:B------:R-:W-:Y:S01]  /*96f0*/  IMAD R3, R42, R40.reuse, R3 ;  /* 0x000000282a037224 */ /* 0x080fe200078e0203 */
[----:B------:R-:W-:Y:S01]  /*9700*/  SHF.L.U32 R48, R51, 0x8, RZ ;  /* 0x0000000833307819 */ /* 0x000fe200000006ff */
[----:B------:R-:W-:Y:S01]  /*9710*/  IMAD R7, R43, R40, R7 ;  /* 0x000000282b077224 */ /* 0x000fe200078e0207 */
[----:B------:R-:W-:Y:S01]  /*9720*/  SHF.L.U32 R67, R45, 0x8, RZ ;  /* 0x000000082d437819 */ /* 0x000fe200000006ff */
[C---:B------:R-:W-:Y:S01]  /*9730*/  IMAD R8, R38.reuse, R8, RZ ;  /* 0x0000000826087224 */ /* 0x040fe200078e02ff */
[----:B------:R-:W-:Y:S01]  /*9740*/  SHF.R.S32.HI R45, RZ, 0x18, R46 ;  /* 0x00000018ff2d7819 */ /* 0x000fe2000001142e */
[----:B------:R-:W-:Y:S01]  /*9750*/  IMAD R9, R38, R9, RZ ;  /* 0x0000000926097224 */ /* 0x000fe200078e02ff */
[----:B------:R-:W-:Y:S01]  /*9760*/  SHF.L.U32 R61, R46, 0x8, RZ ;  /* 0x000000082e3d7819 */ /* 0x000fe200000006ff */
[C---:B------:R-:W-:Y:S01]  /*9770*/  IMAD R10, R38.reuse, R10, RZ ;  /* 0x0000000a260a7224 */ /* 0x040fe200078e02ff */
[----:B------:R-:W-:Y:S01]  /*9780*/  SHF.R.S32.HI R46, RZ, 0x18, R47 ;  /* 0x00000018ff2e7819 */ /* 0x000fe2000001142f */
[C---:B------:R-:W-:Y:S01]  /*9790*/  IMAD R11, R38.reuse, R11, RZ ;  /* 0x0000000b260b7224 */ /* 0x040fe200078e02ff */
[----:B------:R-:W-:Y:S01]  /*97a0*/  SHF.R.S32.HI R42, RZ, 0x18, R49 ;  /* 0x00000018ff2a7819 */ /* 0x000fe20000011431 */
[----:B------:R-:W-:Y:S01]  /*97b0*/  IMAD R6, R38, R15, RZ ;  /* 0x0000000f26067224 */ /* 0x000fe200078e02ff */
[----:B------:R-:W-:Y:S01]  /*97c0*/  PRMT R54, R50, 0x8880, RZ ;  /* 0x0000888032367816 */ /* 0x000fe200000000ff */
[----:B------:R-:W-:Y:S01]  /*97d0*/  IMAD R15, R38, R20, RZ ;  /* 0x00000014260f7224 */ /* 0x000fe200078e02ff */
[----:B------:R-:W-:Y:S01]  /*97e0*/  SHF.L.U32 R52, R50, 0x8, RZ ;  /* 0x0000000832347819 */ /* 0x000fe200000006ff */
[C---:B------:R-:W-:Y:S01]  /*97f0*/  IMAD R20, R38.reuse, R25, RZ ;  /* 0x0000001926147224 */ /* 0x040fe200078e02ff */
[----:B------:R-:W-:Y:S01]  /*9800*/  SHF.R.S32.HI R43, RZ, 0x18, R50 ;  /* 0x00000018ff2b7819 */ /* 0x000fe20000011432 */
[C---:B------:R-:W-:Y:S01]  /*9810*/  IMAD R25, R38.reuse, R30, RZ ;  /* 0x0000001e26197224 */ /* 0x040fe200078e02ff */
[C---:B------:R-:W-:Y:S01]  /*9820*/  PRMT R50, R51.reuse, 0x8880, RZ ;  /* 0x0000888033327816 */ /* 0x040fe200000000ff */
[C---:B------:R-:W-:Y:S01]  /*9830*/  IMAD R30, R38.reuse, R35, RZ ;  /* 0x00000023261e7224 */ /* 0x040fe200078e02ff */
[----:B------:R-:W-:Y:S02]  /*9840*/  SHF.L.U32 R49, R51, 0x10, RZ ;  /* 0x0000001033317819 */ /* 0x000fe400000006ff */
[----:B------:R-:W-:Y:S02]  /*9850*/  SHF.R.S32.HI R47, RZ, 0x18, R51 ;  /* 0x00000018ff2f7819 */ /* 0x000fe40000011433 */
[----:B------:R-:W-:Y:S01]  /*9860*/  I2IP.S8.S32.SAT R51, R7, R3, RZ ;  /* 0x0000000307337239 */ /* 0x000fe200000014ff */
[----:B------:R-:W-:Y:S01]  /*9870*/  IMAD.MOV.U32 R3, RZ, RZ, R69 ;  /* 0x000000ffff037224 */ /* 0x000fe200078e0045 */
[----:B------:R-:W-:Y:S01]  /*9880*/  SHF.R.S32.HI R5, RZ, 0x18, R67 ;  /* 0x00000018ff057819 */ /* 0x000fe20000011443 */
[----:B------:R-:W-:Y:S01]  /*9890*/  IMAD R7, R38, R16, RZ ;  /* 0x0000001026077224 */ /* 0x000fe200078e02ff */
[----:B------:R-:W-:Y:S01]  /*98a0*/  IADD3 R36, PT, PT, R36, 0x1, RZ ;  /* 0x0000000124247810 */ /* 0x000fe20007ffe0ff */
[-C--:B------:R-:W-:Y:S02]  /*98b0*/  IMAD R8, R3, R40.reuse, R8 ;  /* 0x0000002803087224 */ /* 0x080fe400078e0208 */
[-C--:B------:R-:W-:Y:S02]  /*98c0*/  IMAD R9, R4, R40.reuse, R9 ;  /* 0x0000002804097224 */ /* 0x080fe400078e0209 */
[-C--:B------:R-:W-:Y:S02]  /*98d0*/  IMAD R10, R5, R40.reuse, R10 ;  /* 0x00000028050a7224 */ /* 0x080fe400078e020a */
[----:B------:R-:W-:Y:S02]  /*98e0*/  IMAD R11, R44, R40, R11 ;  /* 0x000000282c0b7224 */ /* 0x000fe400078e020b */
[C---:B------:R-:W-:Y:S02]  /*98f0*/  IMAD R3, R38.reuse, R12, RZ ;  /* 0x0000000c26037224 */ /* 0x040fe400078e02ff */
[C---:B------:R-:W-:Y:S01]  /*9900*/  IMAD R12, R38.reuse, R17, RZ ;  /* 0x00000011260c7224 */ /* 0x040fe200078e02ff */
[----:B------:R-:W-:Y:S01]  /*9910*/  I2IP.S8.S32.SAT R11, R11, R10, RZ ;  /* 0x0000000a0b0b7239 */ /* 0x000fe200000014ff */
[C---:B------:R-:W-:Y:S01]  /*9920*/  IMAD R17, R38.reuse, R22, RZ ;  /* 0x0000001626117224 */ /* 0x040fe200078e02ff */
[----:B------:R-:W-:Y:S01]  /*9930*/  SHF.R.S32.HI R10, RZ, 0x18, R64 ;  /* 0x00000018ff0a7819 */ /* 0x000fe20000011440 */
[C---:B------:R-:W-:Y:S02]  /*9940*/  IMAD R22, R38.reuse, R27, RZ ;  /* 0x0000001b26167224 */ /* 0x040fe400078e02ff */
[----:B------:R-:W-:Y:S01]  /*9950*/  IMAD R27, R38, R32, RZ ;  /* 0x00000020261b7224 */ /* 0x000fe200078e02ff */
[----:B------:R-:W-:Y:S01]  /*9960*/  I2IP.S8.S32.SAT R32, R2, R0, R51 ;  /* 0x0000000002207239 */ /* 0x000fe20000001433 */
[C---:B------:R-:W-:Y:S01]  /*9970*/  IMAD R4, R38.reuse, R13, RZ ;  /* 0x0000000d26047224 */ /* 0x040fe200078e02ff */
[----:B------:R-:W-:Y:S01]  /*9980*/  SHF.R.S32.HI R0, RZ, 0x18, R61 ;  /* 0x00000018ff007819 */ /* 0x000fe2000001143d */
[C---:B------:R-:W-:Y:S01]  /*9990*/  IMAD R5, R38.reuse, R14, RZ ;  /* 0x0000000e26057224 */ /* 0x040fe200078e02ff */
[----:B------:R-:W-:Y:S01]  /*99a0*/  MOV R2, R60 ;  /* 0x0000003c00027202 */ /* 0x000fe20000000f00 */
[C---:B------:R-:W-:Y:S02]  /*99b0*/  IMAD R13, R38.reuse, R18, RZ ;  /* 0x00000012260d7224 */ /* 0x040fe400078e02ff */
[----:B------:R-:W-:Y:S02]  /*99c0*/  IMAD R3, R39, R40, R3 ;  /* 0x0000002827037224 */ /* 0x000fe400078e0203 */
[C---:B------:R-:W-:Y:S02]  /*99d0*/  IMAD R18, R38.reuse, R23, RZ ;  /* 0x0000001726127224 */ /* 0x040fe400078e02ff */
[----:B------:R-:W-:Y:S02]  /*99e0*/  IMAD R23, R38, R28, RZ ;  /* 0x0000001c26177224 */ /* 0x000fe400078e02ff */
[----:B------:R-:W-:Y:S02]  /*99f0*/  IMAD R4, R10, R40, R4 ;  /* 0x000000280a047224 */ /* 0x000fe400078e0204 */
[----:B------:R-:W-:Y:S01]  /*9a00*/  IMAD R28, R38, R33, RZ ;  /* 0x00000021261c7224 */ /* 0x000fe200078e02ff */
[----:B------:R-:W-:Y:S01]  /*9a10*/  I2IP.S8.S32.SAT R33, R9, R8, R11 ;  /* 0x0000000809217239 */ /* 0x000fe2000000140b */
[-C--:B------:R-:W-:Y:S01]  /*9a20*/  IMAD R5, R0, R40.reuse, R5 ;  /* 0x0000002800057224 */ /* 0x080fe200078e0205 */
[----:B------:R-:W-:Y:S01]  /*9a30*/  SHF.R.S32.HI R8, RZ, 0x18, R59 ;  /* 0x00000018ff087819 */ /* 0x000fe2000001143b */
[-C--:B------:R-:W-:Y:S01]  /*9a40*/  IMAD R6, R45, R40.reuse, R6 ;  /* 0x000000282d067224 */ /* 0x080fe200078e0206 */
[----:B------:R-:W-:Y:S01]  /*9a50*/  SHF.R.S32.HI R9, RZ, 0x18, R58 ;  /* 0x00000018ff097819 */ /* 0x000fe2000001143a */
[-C--:B------:R-:W-:Y:S01]  /*9a60*/  IMAD R7, R2, R40.reuse, R7 ;  /* 0x0000002802077224 */ /* 0x080fe200078e0207 */
[----:B------:R-:W-:Y:S01]  /*9a70*/  MOV R0, R65 ;  /* 0x0000004100007202 */ /* 0x000fe20000000f00 */
[----:B------:R-:W-:Y:S01]  /*9a80*/  IMAD R14, R38, R19, RZ ;  /* 0x00000013260e7224 */ /* 0x000fe200078e02ff */
[----:B------:R-:W-:Y:S01]  /*9a90*/  I2IP.S8.S32.SAT R5, R6, R5, RZ ;  /* 0x0000000506057239 */ /* 0x000fe200000014ff */
[-C--:B------:R-:W-:Y:S01]  /*9aa0*/  IMAD R12, R8, R40.reuse, R12 ;  /* 0x00000028080c7224 */ /* 0x080fe200078e020c */
[----:B------:R-:W-:Y:S01]  /*9ab0*/  SHF.R.S32.HI R2, RZ, 0x18, R63 ;  /* 0x00000018ff027819 */ /* 0x000fe2000001143f */
[-C--:B------:R-:W-:Y:S01]  /*9ac0*/  IMAD R13, R9, R40.reuse, R13 ;  /* 0x00000028090d7224 */ /* 0x080fe200078e020d */
[----:B------:R-:W-:Y:S01]  /*9ad0*/  SHF.R.S32.HI R8, RZ, 0x18, R62 ;  /* 0x00000018ff087819 */ /* 0x000fe2000001143e */
[----:B------:R-:W-:Y:S02]  /*9ae0*/  IMAD R16, R38, R21, RZ ;  /* 0x0000001526107224 */ /* 0x000fe400078e02ff */
[-C--:B------:R-:W-:Y:S02]  /*9af0*/  IMAD R14, R46, R40.reuse, R14 ;  /* 0x000000282e0e7224 */ /* 0x080fe400078e020e */
[-C--:B------:R-:W-:Y:S02]  /*9b00*/  IMAD R15, R0, R40.reuse, R15 ;  /* 0x00000028000f7224 */ /* 0x080fe400078e020f */
[----:B------:R-:W-:Y:S01]  /*9b10*/  IMAD R16, R2, R40, R16 ;  /* 0x0000002802107224 */ /* 0x000fe200078e0210 */
[----:B------:R-:W-:Y:S01]  /*9b20*/  I2IP.S8.S32.SAT R13, R14, R13, RZ ;  /* 0x0000000d0e0d7239 */ /* 0x000fe200000014ff */
[C---:B------:R-:W-:Y:S01]  /*9b30*/  IMAD R19, R38.reuse, R24, RZ ;  /* 0x0000001826137224 */ /* 0x040fe200078e02ff */
[----:B------:R-:W-:Y:S01]  /*9b40*/  SHF.R.S32.HI R2, RZ, 0x18, R56 ;  /* 0x00000018ff027819 */ /* 0x000fe20000011438 */
[----:B------:R-:W-:Y:S01]  /*9b50*/  IMAD R24, R38, R29, RZ ;  /* 0x0000001d26187224 */ /* 0x000fe200078e02ff */
[----:B------:R-:W-:Y:S01]  /*9b60*/  I2IP.S8.S32.SAT R35, R12, R7, R13 ;  /* 0x000000070c237239 */ /* 0x000fe2000000140d */
[----:B------:R-:W-:Y:S02]  /*9b70*/  IMAD R17, R8, R40, R17 ;  /* 0x0000002808117224 */ /* 0x000fe400078e0211 */
[----:B------:R-:W-:Y:S02]  /*9b80*/  IMAD.MOV.U32 R0, RZ, RZ, R57 ;  /* 0x000000ffff007224 */ /* 0x000fe400078e0039 */
[----:B------:R-:W-:Y:S01]  /*9b90*/  IMAD R29, R38, R34, RZ ;  /* 0x00000022261d7224 */ /* 0x000fe200078e02ff */
[----:B------:R-:W-:Y:S01]  /*9ba0*/  I2IP.S8.S32.SAT R34, R4, R3, R5 ;  /* 0x0000000304227239 */ /* 0x000fe20000001405 */
[-C--:B------:R-:W-:Y:S01]  /*9bb0*/  IMAD R18, R41, R40.reuse, R18 ;  /* 0x0000002829127224 */ /* 0x080fe200078e0212 */
[----:B------:R-:W-:Y:S01]  /*9bc0*/  SHF.R.S32.HI R3, RZ, 0x18, R55 ;  /* 0x00000018ff037819 */ /* 0x000fe20000011437 */
[----:B------:R-:W-:Y:S01]  /*9bd0*/  IMAD R19, R0, R40, R19 ;  /* 0x0000002800137224 */ /* 0x000fe200078e0213 */
[----:B------:R-:W-:Y:S01]  /*9be0*/  MOV R0, R54 ;  /* 0x0000003600007202 */ /* 0x000fe20000000f00 */
[----:B------:R1:W-:Y:S01]  /*9bf0*/  STS.128 [R74+UR43+0x5200], R32 ;  /* 0x005200204a007988 */ /* 0x0003e20008000c2b */
        /* <DEDUP_REMOVED lines=8> */
[----:B------:R-:W-:Y:S01]  /*9c80*/  I2IP.S8.S32.SAT R16, R16, R15, R17 ;  /* 0x0000000f10107239 */ /* 0x000fe20000001411 */
[-C--:B------:R-:W-:Y:S01]  /*9c90*/  IMAD R23, R0, R40.reuse, R23 ;  /* 0x0000002800177224 */ /* 0x080fe200078e0217 */
[----:B------:R-:W-:Y:S01]  /*9ca0*/  SHF.R.S32.HI R0, RZ, 0x18, R52 ;  /* 0x00000018ff007819 */ /* 0x000fe20000011434 */
[----:B------:R-:W-:Y:S01]  /*9cb0*/  IMAD R24, R2, R40, R24 ;  /* 0x0000002802187224 */ /* 0x000fe200078e0218 */
[----:B------:R-:W-:Y:S01]  /*9cc0*/  MOV R2, R50 ;  /* 0x0000003200027202 */ /* 0x000fe20000000f00 */
[----:B------:R-:W-:Y:S01]  /*9cd0*/  IMAD R26, R38, R31, RZ ;  /* 0x0000001f261a7224 */ /* 0x000fe200078e02ff */
[----:B------:R-:W-:Y:S01]  /*9ce0*/  I2IP.S8.S32.SAT R17, R22, R21, RZ ;  /* 0x0000001516117239 */ /* 0x000fe200000014ff */
[-C--:B------:R-:W-:Y:S02]  /*9cf0*/  IMAD R25, R0, R40.reuse, R25 ;  /* 0x0000002800197224 */ /* 0x080fe400078e0219 */
[-C--:B------:R-:W-:Y:S01]  /*9d00*/  IMAD R26, R43, R40.reuse, R26 ;  /* 0x000000282b1a7224 */ /* 0x080fe200078e021a */
[----:B------:R-:W-:Y:S01]  /*9d10*/  I2IP.S8.S32.SAT R17, R20, R19, R17 ;  /* 0x0000001314117239 */ /* 0x000fe20000001411 */
[-C--:B------:R-:W-:Y:S02]  /*9d20*/  IMAD R27, R2, R40.reuse, R27 ;  /* 0x00000028021b7224 */ /* 0x080fe400078e021b */
[-C--:B------:R-:W-:Y:S01]  /*9d30*/  IMAD R28, R3, R40.reuse, R28 ;  /* 0x00000028031c7224 */ /* 0x080fe200078e021c */
[----:B------:R-:W-:Y:S01]  /*9d40*/  I2IP.S8.S32.SAT R18, R26, R25, RZ ;  /* 0x000000191a127239 */ /* 0x000fe200000014ff */
[-C--:B------:R-:W-:Y:S02]  /*9d50*/  IMAD R29, R4, R40.reuse, R29 ;  /* 0x00000028041d7224 */ /* 0x080fe400078e021d */
[----:B------:R-:W-:Y:S01]  /*9d60*/  IMAD R30, R47, R40, R30 ;  /* 0x000000282f1e7224 */ /* 0x000fe200078e021e */
[----:B------:R-:W-:Y:S04]  /*9d70*/  I2IP.S8.S32.SAT R18, R24, R23, R18 ;  /* 0x0000001718127239 */ /* 0x000fe80000001412 */
        /* <DEDUP_REMOVED lines=26> */
.L_x_142:
[----:B------:R-:W-:Y:S05]  /*9f20*/  BSYNC.RECONVERGENT B0 ;  /* 0x0000000000007941 */ /* 0x000fea0003800200 */
.L_x_141:
[----:B------:R-:W-:Y:S01]  /*9f30*/  R2UR UR4, R78 ;  /* 0x000000004e0472ca */ /* 0x000fe200000e0000 */
[----:B------:R-:W-:Y:S01]  /*9f40*/  BAR.SYNC.DEFER_BLOCKING 0x1, 0x80 ;  /* 0x0042000000007b1d */ /* 0x000fe20000010000 */
[----:B------:R-:W-:Y:S01]  /*9f50*/  ISETP.NE.AND P0, PT, R81, 0x2, PT ;  /* 0x000000025100780c */ /* 0x000fe20003f05270 */
[----:B------:R-:W-:Y:S01]  /*9f60*/  UISETP.NE.AND UP0, UPT, UR44, URZ, UPT ;  /* 0x000000ff2c00728c */ /* 0x000fe2000bf05270 */
[----:B------:R-:W-:Y:S01]  /*9f70*/  ISETP.NE.AND P1, PT, R36, 0x4, PT ;  /* 0x000000042400780c */ /* 0x000fe20003f25270 */
[----:B------:R-:W-:Y:S01]  /*9f80*/  UIADD3 UR30, UPT, UPT, UR37, UR63, URZ ;  /* 0x0000003f251e7290 */ /* 0x000fe2000fffe0ff */
[----:B------:R-:W-:Y:S02]  /*9f90*/  SEL R2, RZ, 0x1, P0 ;  /* 0x00000001ff027807 */ /* 0x000fe40000000000 */
[----:B------:R-:W-:Y:S02]  /*9fa0*/  SEL R0, RZ, 0x1, P1 ;  /* 0x00000001ff007807 */ /* 0x000fe40000800000 */
[----:B------:R-:W-:Y:S02]  /*9fb0*/  LOP3.LUT R84, R84, R2, RZ, 0x3c, !PT ;  /* 0x0000000254547212 */ /* 0x000fe400078e3cff */
[----:B------:R-:W-:Y:S01]  /*9fc0*/  LOP3.LUT R85, R85, R0, RZ, 0x3c, !PT ;  /* 0x0000000055557212 */ /* 0x000fe200078e3cff */
[----:B------:R-:W-:Y:S01]  /*9fd0*/  UIADD3 UR20, UPT, UPT, UR38, UR4, URZ ;  /* 0x0000000426147290 */ /* 0x000fe2000fffe0ff */
[----:B------:R-:W-:Y:S02]  /*9fe0*/  SEL R81, R81, RZ, P0 ;  /* 0x000000ff51517207 */ /* 0x000fe40000000000 */
[----:B------:R-:W-:Y:S01]  /*9ff0*/  SEL R36, R36, RZ, P1 ;  /* 0x000000ff24247207 */ /* 0x000fe20000800000 */
[----:B------:R-:W-:Y:S01]  /*a000*/  UMOV UR36, UR59 ;  /* 0x0000003b00247c82 */ /* 0x000fe20008000000 */
[----:B------:R-:W-:Y:S07]  /*a010*/  BRA.U UP0, `(.L_x_143) ;  /* 0xffffffb900887547 */ /* 0x000fee000b83ffff */
[----:B------:R-:W-:Y:S05]  /*a020*/  EXIT ;  /* 0x000000000000794d */ /* 0x000fea0003800000 */
.L_x_24:
[----:B--2---:R2:W3:Y:S02]  /*a030*/  SYNCS.PHASECHK.TRANS64.TRYWAIT P0, [R0+URZ+0x110], R2 ;  /* 0x00011002000075a7 */ /* 0x0044e400080011ff */
[----:B---3--:R-:W-:Y:S05]  /*a040*/  @!P0 NANOSLEEP.SYNCS 0x989680 ;  /* 0x009896800000895d */ /* 0x008fea0003900000 */
[----:B------:R-:W3:Y:S02]  /*a050*/  @!P0 SYNCS.PHASECHK.TRANS64 P0, [R0+URZ+0x110], R2 ;  /* 0x00011002000085a7 */ /* 0x000ee400080010ff */
[----:B---3--:R-:W-:Y:S05]  /*a060*/  @!P0 BRA `(.L_x_24) ;  /* 0xfffffffc00f08947 */ /* 0x008fea000383ffff */
[----:B------:R-:W-:Y:S05]  /*a070*/  BRA `(.L_x_144) ;  /* 0xffffff78007c7947 */ /* 0x000fea000383ffff */
.L_x_27:
[----:B-1----:R-:W-:-:S07]  /*a080*/  MOV R0, UR33 ;  /* 0x0000002100007c02 */ /* 0x002fce0008000f00 */
.L_x_145:
[----:B-1----:R1:W2:Y:S02]  /*a090*/  SYNCS.PHASECHK.TRANS64.TRYWAIT P0, [R0+URZ+0x28], R3 ;  /* 0x00002803000075a7 */ /* 0x0022a400080011ff */
[----:B--2---:R-:W-:Y:S05]  /*a0a0*/  @!P0 NANOSLEEP.SYNCS 0x989680 ;  /* 0x009896800000895d */ /* 0x004fea0003900000 */
[----:B------:R-:W2:Y:S02]  /*a0b0*/  @!P0 SYNCS.PHASECHK.TRANS64 P0, [R0+URZ+0x28], R3 ;  /* 0x00002803000085a7 */ /* 0x000ea400080010ff */
[----:B--2---:R-:W-:Y:S05]  /*a0c0*/  @!P0 BRA `(.L_x_145) ;  /* 0xfffffffc00f08947 */ /* 0x004fea000383ffff */
[----:B------:R-:W-:Y:S05]  /*a0d0*/  BRA `(.L_x_26) ;  /* 0xffffff7800d47947 */ /* 0x000fea000383ffff */
.L_x_34:
[----:B-1----:R-:W-:-:S07]  /*a0e0*/  MOV R0, UR17 ;  /* 0x0000001100007c02 */ /* 0x002fce0008000f00 */
.L_x_146:
[----:B-1----:R1:W2:Y:S02]  /*a0f0*/  SYNCS.PHASECHK.TRANS64.TRYWAIT P0, [R0+URZ+0x28], R3 ;  /* 0x00002803000075a7 */ /* 0x0022a400080011ff */
[----:B--2---:R-:W-:Y:S05]  /*a100*/  @!P0 NANOSLEEP.SYNCS 0x989680 ;  /* 0x009896800000895d */ /* 0x004fea0003900000 */
[----:B------:R-:W2:Y:S02]  /*a110*/  @!P0 SYNCS.PHASECHK.TRANS64 P0, [R0+URZ+0x28], R3 ;  /* 0x00002803000085a7 */ /* 0x000ea400080010ff */
[----:B--2---:R-:W-:Y:S05]  /*a120*/  @!P0 BRA `(.L_x_146) ;  /* 0xfffffffc00f08947 */ /* 0x004fea000383ffff */
[----:B------:R-:W-:Y:S05]  /*a130*/  BRA `(.L_x_33) ;  /* 0xffffff7c00947947 */ /* 0x000fea000383ffff */
.L_x_39:
[----:B-1----:R1:W2:Y:S02]  /*a140*/  SYNCS.PHASECHK.TRANS64.TRYWAIT P0, [R3+URZ+0xa0], R0 ;  /* 0x0000a000030075a7 */ /* 0x0022a400080011ff */
[----:B--2---:R-:W-:Y:S05]  /*a150*/  @!P0 NANOSLEEP.SYNCS 0x989680 ;  /* 0x009896800000895d */ /* 0x004fea0003900000 */
[----:B------:R-:W2:Y:S02]  /*a160*/  @!P0 SYNCS.PHASECHK.TRANS64 P0, [R3+URZ+0xa0], R0 ;  /* 0x0000a000030085a7 */ /* 0x000ea400080010ff */
[----:B--2---:R-:W-:Y:S05]  /*a170*/  @!P0 BRA `(.L_x_39) ;  /* 0xfffffffc00f08947 */ /* 0x004fea000383ffff */
[----:B------:R-:W-:Y:S05]  /*a180*/  BRA `(.L_x_147) ;  /* 0xffffff80003c7947 */ /* 0x000fea000383ffff */
.L_x_43:
[----:B------:R-:W-:-:S07]  /*a190*/  MOV R0, UR4 ;  /* 0x0000000400007c02 */ /* 0x000fce0008000f00 */
.L_x_148:
[----:B-1----:R1:W2:Y:S02]  /*a1a0*/  SYNCS.PHASECHK.TRANS64.TRYWAIT P0, [R0+URZ], R2 ;  /* 0x00000002000075a7 */ /* 0x0022a400080011ff */
[----:B--2---:R-:W-:Y:S05]  /*a1b0*/  @!P0 NANOSLEEP.SYNCS 0x989680 ;  /* 0x009896800000895d */ /* 0x004fea0003900000 */
[----:B------:R-:W2:Y:S02]  /*a1c0*/  @!P0 SYNCS.PHASECHK.TRANS64 P0, [R0+URZ], R2 ;  /* 0x00000002000085a7 */ /* 0x000ea400080010ff */
[----:B--2---:R-:W-:Y:S05]  /*a1d0*/  @!P0 BRA `(.L_x_148) ;  /* 0xfffffffc00f08947 */ /* 0x004fea000383ffff */
[----:B------:R-:W-:Y:S05]  /*a1e0*/  BRA `(.L_x_149) ;  /* 0xffffff8400e47947 */ /* 0x000fea000383ffff */
.L_x_44:
[----:B------:R-:W-:-:S07]  /*a1f0*/  MOV R0, UR5 ;  /* 0x0000000500007c02 */ /* 0x000fce0008000f00 */
.L_x_150:
[----:B-1----:R1:W2:Y:S02]  /*a200*/  SYNCS.PHASECHK.TRANS64.TRYWAIT P0, [R0+URZ], R3 ;  /* 0x00000003000075a7 */ /* 0x0022a400080011ff */
[----:B--2---:R-:W-:Y:S05]  /*a210*/  @!P0 NANOSLEEP.SYNCS 0x989680 ;  /* 0x009896800000895d */ /* 0x004fea0003900000 */
[----:B------:R-:W2:Y:S02]  /*a220*/  @!P0 SYNCS.PHASECHK.TRANS64 P0, [R0+URZ], R3 ;  /* 0x00000003000085a7 */ /* 0x000ea400080010ff */
[----:B--2---:R-:W-:Y:S05]  /*a230*/  @!P0 BRA `(.L_x_150) ;  /* 0xfffffffc00f08947 */ /* 0x004fea000383ffff */
[----:B------:R-:W-:Y:S05]  /*a240*/  BRA `(.L_x_151) ;  /* 0xffffff8400f07947 */ /* 0x000fea000383ffff */
.L_x_45:
[----:B------:R-:W-:-:S07]  /*a250*/  MOV R0, UR5 ;  /* 0x0000000500007c02 */ /* 0x000fce0008000f00 */
.L_x_152:
[----:B-1----:R1:W2:Y:S02]  /*a260*/  SYNCS.PHASECHK.TRANS64.TRYWAIT P0, [R0+URZ], R3 ;  /* 0x00000003000075a7 */ /* 0x0022a400080011ff */
[----:B--2---:R-:W-:Y:S05]  /*a270*/  @!P0 NANOSLEEP.SYNCS 0x989680 ;  /* 0x009896800000895d */ /* 0x004fea0003900000 */
[----:B------:R-:W2:Y:S02]  /*a280*/  @!P0 SYNCS.PHASECHK.TRANS64 P0, [R0+URZ], R3 ;  /* 0x00000003000085a7 */ /* 0x000ea400080010ff */
[----:B--2---:R-:W-:Y:S05]  /*a290*/  @!P0 BRA `(.L_x_152) ;  /* 0xfffffffc00f08947 */ /* 0x004fea000383ffff */
[----:B------:R-:W-:Y:S05]  /*a2a0*/  BRA `(.L_x_153) ;  /* 0xffffff8400fc7947 */ /* 0x000fea000383ffff */
.L_x_46:
[----:B------:R-:W-:-:S07]  /*a2b0*/  MOV R0, UR5 ;  /* 0x0000000500007c02 */ /* 0x000fce0008000f00 */
.L_x_154:
[----:B-1----:R1:W2:Y:S02]  /*a2c0*/  SYNCS.PHASECHK.TRANS64.TRYWAIT P0, [R0+URZ], R3 ;  /* 0x00000003000075a7 */ /* 0x0022a400080011ff */
[----:B--2---:R-:W-:Y:S05]  /*a2d0*/  @!P0 NANOSLEEP.SYNCS 0x989680 ;  /* 0x009896800000895d */ /* 0x004fea0003900000 */
[----:B------:R-:W2:Y:S02]  /*a2e0*/  @!P0 SYNCS.PHASECHK.TRANS64 P0, [R0+URZ], R3 ;  /* 0x00000003000085a7 */ /* 0x000ea400080010ff */
[----:B--2---:R-:W-:Y:S05]  /*a2f0*/  @!P0 BRA `(.L_x_154) ;  /* 0xfffffffc00f08947 */ /* 0x004fea000383ffff */
[----:B------:R-:W-:Y:S05]  /*a300*/  BRA `(.L_x_155) ;  /* 0xffffff8800087947 */ /* 0x000fea000383ffff */
.L_x_49:
[----:B-1----:R1:W2:Y:S02]  /*a310*/  SYNCS.PHASECHK.TRANS64.TRYWAIT P0, [R2+URZ+0x100], R4 ;  /* 0x00010004020075a7 */ /* 0x0022a400080011ff */
[----:B--2---:R-:W-:Y:S05]  /*a320*/  @!P0 NANOSLEEP.SYNCS 0x989680 ;  /* 0x009896800000895d */ /* 0x004fea0003900000 */
[----:B------:R-:W2:Y:S02]  /*a330*/  @!P0 SYNCS.PHASECHK.TRANS64 P0, [R2+URZ+0x100], R4 ;  /* 0x00010004020085a7 */ /* 0x000ea400080010ff */
[----:B--2---:R-:W-:Y:S05]  /*a340*/  @!P0 BRA `(.L_x_49) ;  /* 0xfffffffc00f08947 */ /* 0x004fea000383ffff */
[----:B------:R-:W-:Y:S05]  /*a350*/  BRA `(.L_x_156) ;  /* 0xffffff8800647947 */ /* 0x000fea000383ffff */
.L_x_50:
[----:B------:R-:W-:-:S07]  /*a360*/  MOV R2, UR4 ;  /* 0x0000000400027c02 */ /* 0x000fce0008000f00 */
.L_x_157:
[----:B-1----:R1:W2:Y:S02]  /*a370*/  SYNCS.PHASECHK.TRANS64.TRYWAIT P0, [R2+URZ+0xb0], R5 ;  /* 0x0000b005020075a7 */ /* 0x0022a400080011ff */
[----:B--2---:R-:W-:Y:S05]  /*a380*/  @!P0 NANOSLEEP.SYNCS 0x989680 ;  /* 0x009896800000895d */ /* 0x004fea0003900000 */
[----:B------:R-:W2:Y:S02]  /*a390*/  @!P0 SYNCS.PHASECHK.TRANS64 P0, [R2+URZ+0xb0], R5 ;  /* 0x0000b005020085a7 */ /* 0x000ea400080010ff */
[----:B--2---:R-:W-:Y:S05]  /*a3a0*/  @!P0 BRA `(.L_x_157) ;  /* 0xfffffffc00f08947 */ /* 0x004fea000383ffff */
[----:B------:R-:W-:Y:S05]  /*a3b0*/  BRA `(.L_x_158) ;  /* 0xffffff8800747947 */ /* 0x000fea000383ffff */
.L_x_51:
[----:B-1----:R1:W2:Y:S02]  /*a3c0*/  SYNCS.PHASECHK.TRANS64.TRYWAIT P1, [R2+URZ+0xa0], R4 ;  /* 0x0000a004020075a7 */ /* 0x0022a400080211ff */
[----:B--2---:R-:W-:Y:S05]  /*a3d0*/  @!P1 NANOSLEEP.SYNCS 0x989680 ;  /* 0x009896800000995d */ /* 0x004fea0003900000 */
[----:B------:R-:W2:Y:S02]  /*a3e0*/  @!P1 SYNCS.PHASECHK.TRANS64 P1, [R2+URZ+0xa0], R4 ;  /* 0x0000a004020095a7 */ /* 0x000ea400080210ff */
[----:B--2---:R-:W-:Y:S05]  /*a3f0*/  @!P1 BRA `(.L_x_51) ;  /* 0xfffffffc00f09947 */ /* 0x004fea000383ffff */
[----:B------:R-:W-:Y:S05]  /*a400*/  BRA `(.L_x_159) ;  /* 0xffffff8800a47947 */ /* 0x000fea000383ffff */
.L_x_54:
[----:B------:R-:W-:-:S07]  /*a410*/  MOV R0, UR4 ;  /* 0x0000000400007c02 */ /* 0x000fce0008000f00 */
.L_x_160:
[----:B-1----:R1:W2:Y:S02]  /*a420*/  SYNCS.PHASECHK.TRANS64.TRYWAIT P0, [R0+URZ+0xb0], R2 ;  /* 0x0000b002000075a7 */ /* 0x0022a400080011ff */
[----:B--2---:R-:W-:Y:S05]  /*a430*/  @!P0 NANOSLEEP.SYNCS 0x989680 ;  /* 0x009896800000895d */ /* 0x004fea0003900000 */
[----:B------:R-:W2:Y:S02]  /*a440*/  @!P0 SYNCS.PHASECHK.TRANS64 P0, [R0+URZ+0xb0], R2 ;  /* 0x0000b002000085a7 */ /* 0x000ea400080010ff */
[----:B--2---:R-:W-:Y:S05]  /*a450*/  @!P0 BRA `(.L_x_160) ;  /* 0xfffffffc00f08947 */ /* 0x004fea000383ffff */
[----:B------:R-:W-:Y:S05]  /*a460*/  BRA `(.L_x_53) ;  /* 0xffffff8800f87947 */ /* 0x000fea000383ffff */
.L_x_63:
[----:B-1----:R-:W-:-:S04]  /*a470*/  MOV R5, UR5 ;  /* 0x0000000500057c02 */ /* 0x002fc80008000f00 */
[----:B------:R1:W2:Y:S03]  /*a480*/  SYNCS.PHASECHK.TRANS64.TRYWAIT P0, [R5+URZ+0x8], R6 ;  /* 0x00000806050075a7 */ /* 0x0002a600080011ff */
[----:B--2---:R-:W-:Y:S05]  /*a490*/  @!P0 NANOSLEEP.SYNCS 0x989680 ;  /* 0x009896800000895d */ /* 0x004fea0003900000 */
[----:B------:R-:W2:Y:S02]  /*a4a0*/  @!P0 SYNCS.PHASECHK.TRANS64 P0, [R5+URZ+0x8], R6 ;  /* 0x00000806050085a7 */ /* 0x000ea400080010ff */
[----:B--2---:R-:W-:Y:S05]  /*a4b0*/  @!P0 BRA `(.L_x_63) ;  /* 0xfffffffc00ec8947 */ /* 0x004fea000383ffff */
[----:B------:R-:W-:Y:S05]  /*a4c0*/  BRA `(.L_x_62) ;  /* 0xffffff8c00ac7947 */ /* 0x000fea000383ffff */
.L_x_65:
[----:B------:R-:W-:Y:S01]  /*a4d0*/  BSSY B0, `(.L_x_161) ;  /* 0x0000006000007945 */ /* 0x000fe20003800000 */
[----:B------:R-:W-:-:S07]  /*a4e0*/  MOV R15, 0xffffffff ;  /* 0xffffffff000f7802 */ /* 0x000fce0000000f00 */
[----:B-1---5:R-:W-:Y:S05]  /*a4f0*/  WARPSYNC.COLLECTIVE R15, `(.L_x_162) ;  /* 0x000000000f0c7348 */ /* 0x022fea0003c00000 */
[----:B------:R-:W-:Y:S02]  /*a500*/  ELECT P6, UR79, PT ;  /* 0x00000000004f782f */ /* 0x000fe400038c0000 */
[----:B------:R-:W-:Y:S01]  /*a510*/  MOV R14, UR79 ;  /* 0x0000004f000e7c02 */ /* 0x000fe20008000f00 */
[----:B-1---5:R-:W-:Y:S10]  /*a520*/  ENDCOLLECTIVE ;  /* 0x000000000000791b */ /* 0x022ff40003800000 */
.L_x_162:
[----:B------:R-:W-:Y:S05]  /*a530*/  BSYNC B0 ;  /* 0x0000000000007941 */ /* 0x000fea0003800000 */
.L_x_161:
[----:B------:R-:W-:Y:S05]  /*a540*/  BRA `(.L_x_163) ;  /* 0xffffff8c00dc7947 */ /* 0x000fea000383ffff */
.L_x_67:
[----:B-1----:R-:W-:-:S04]  /*a550*/  MOV R0, UR5 ;  /* 0x0000000500007c02 */ /* 0x002fc80008000f00 */
[----:B------:R1:W2:Y:S03]  /*a560*/  SYNCS.PHASECHK.TRANS64.TRYWAIT P0, [R0+URZ+0x8], R4 ;  /* 0x00000804000075a7 */ /* 0x0002a600080011ff */
[----:B--2---:R-:W-:Y:S05]  /*a570*/  @!P0 NANOSLEEP.SYNCS 0x989680 ;  /* 0x009896800000895d */ /* 0x004fea0003900000 */
[----:B------:R-:W2:Y:S02]  /*a580*/  @!P0 SYNCS.PHASECHK.TRANS64 P0, [R0+URZ+0x8], R4 ;  /* 0x00000804000085a7 */ /* 0x000ea400080010ff */
[----:B--2---:R-:W-:Y:S05]  /*a590*/  @!P0 BRA `(.L_x_67) ;  /* 0xfffffffc00ec8947 */ /* 0x004fea000383ffff */
[----:B------:R-:W-:Y:S05]  /*a5a0*/  BRA `(.L_x_66) ;  /* 0xffffff8c00e07947 */ /* 0x000fea000383ffff */
.L_x_68:
[----:B-1----:R1:W2:Y:S02]  /*a5b0*/  SYNCS.PHASECHK.TRANS64.TRYWAIT P0, [R0+URZ+0xa0], R4 ;  /* 0x0000a004000075a7 */ /* 0x0022a400080011ff */
[----:B--2---:R-:W-:Y:S05]  /*a5c0*/  @!P0 NANOSLEEP.SYNCS 0x989680 ;  /* 0x009896800000895d */ /* 0x004fea0003900000 */
[----:B------:R-:W2:Y:S02]  /*a5d0*/  @!P0 SYNCS.PHASECHK.TRANS64 P0, [R0+URZ+0xa0], R4 ;  /* 0x0000a004000085a7 */ /* 0x000ea400080010ff */
[----:B--2---:R-:W-:Y:S05]  /*a5e0*/  @!P0 BRA `(.L_x_68) ;  /* 0xfffffffc00f08947 */ /* 0x004fea000383ffff */
[----:B------:R-:W-:Y:S05]  /*a5f0*/  BRA `(.L_x_164) ;  /* 0xffffff9000cc7947 */ /* 0x000fea000383ffff */
.L_x_70:
[----:B------:R-:W-:-:S07]  /*a600*/  MOV R0, UR31 ;  /* 0x0000001f00007c02 */ /* 0x000fce0008000f00 */
.L_x_165:
[----:B-1----:R1:W2:Y:S02]  /*a610*/  SYNCS.PHASECHK.TRANS64.TRYWAIT P0, [R0+URZ+0xe0], R4 ;  /* 0x0000e004000075a7 */ /* 0x0022a400080011ff */
[----:B--2---:R-:W-:Y:S05]  /*a620*/  @!P0 NANOSLEEP.SYNCS 0x989680 ;  /* 0x009896800000895d */ /* 0x004fea0003900000 */
[----:B------:R-:W2:Y:S02]  /*a630*/  @!P0 SYNCS.PHASECHK.TRANS64 P0, [R0+URZ+0xe0], R4 ;  /* 0x0000e004000085a7 */ /* 0x000ea400080010ff */
[----:B--2---:R-:W-:Y:S05]  /*a640*/  @!P0 BRA `(.L_x_165) ;  /* 0xfffffffc00f08947 */ /* 0x004fea000383ffff */
[----:B------:R-:W-:Y:S05]  /*a650*/  BRA `(.L_x_166) ;  /* 0xffffff9400187947 */ /* 0x000fea000383ffff */
.L_x_73:
[----:B------:R-:W-:Y:S07]  /*a660*/  MOV R0, UR5 ;  /* 0x0000000500007c02 */ /* 0x000fee0008000f00 */
.L_x_167:
[----:B-1----:R1:W2:Y:S02]  /*a670*/  SYNCS.PHASECHK.TRANS64.TRYWAIT P0, [R0+URZ], R4 ;  /* 0x00000004000075a7 */ /* 0x0022a400080011ff */
[----:B--2---:R-:W-:Y:S05]  /*a680*/  @!P0 NANOSLEEP.SYNCS 0x989680 ;  /* 0x009896800000895d */ /* 0x004fea0003900000 */
[----:B------:R-:W2:Y:S02]  /*a690*/  @!P0 SYNCS.PHASECHK.TRANS64 P0, [R0+URZ], R4 ;  /* 0x00000004000085a7 */ /* 0x000ea400080010ff */
[----:B--2---:R-:W-:Y:S05]  /*a6a0*/  @!P0 BRA `(.L_x_167) ;  /* 0xfffffffc00f08947 */ /* 0x004fea000383ffff */
[----:B------:R-:W-:Y:S05]  /*a6b0*/  BRA `(.L_x_72) ;  /* 0xffffff94002c7947 */ /* 0x000fea000383ffff */
.L_x_77:
[----:B-1----:R-:W-:-:S07]  /*a6c0*/  MOV R0, UR4 ;  /* 0x0000000400007c02 */ /* 0x002fce0008000f00 */
.L_x_168:
[----:B-1----:R1:W2:Y:S02]  /*a6d0*/  SYNCS.PHASECHK.TRANS64.TRYWAIT P0, [R0+URZ], R2 ;  /* 0x00000002000075a7 */ /* 0x0022a400080011ff */
[----:B--2---:R-:W-:Y:S05]  /*a6e0*/  @!P0 NANOSLEEP.SYNCS 0x989680 ;  /* 0x009896800000895d */ /* 0x004fea0003900000 */
[----:B------:R-:W2:Y:S02]  /*a6f0*/  @!P0 SYNCS.PHASECHK.TRANS64 P0, [R0+URZ], R2 ;  /* 0x00000002000085a7 */ /* 0x000ea400080010ff */
[----:B--2---:R-:W-:Y:S05]  /*a700*/  @!P0 BRA `(.L_x_168) ;  /* 0xfffffffc00f08947 */ /* 0x004fea000383ffff */
[----:B------:R-:W-:Y:S05]  /*a710*/  BRA `(.L_x_169) ;  /* 0xffffff9800207947 */ /* 0x000fea000383ffff */
.L_x_78:
[----:B------:R-:W-:-:S07]  /*a720*/  MOV R0, UR5 ;  /* 0x0000000500007c02 */ /* 0x000fce0008000f00 */
.L_x_170:
[----:B-1----:R1:W2:Y:S02]  /*a730*/  SYNCS.PHASECHK.TRANS64.TRYWAIT P0, [R0+URZ], R3 ;  /* 0x00000003000075a7 */ /* 0x0022a400080011ff */
[----:B--2---:R-:W-:Y:S05]  /*a740*/  @!P0 NANOSLEEP.SYNCS 0x989680 ;  /* 0x009896800000895d */ /* 0x004fea0003900000 */
[----:B------:R-:W2:Y:S02]  /*a750*/  @!P0 SYNCS.PHASECHK.TRANS64 P0, [R0+URZ], R3 ;  /* 0x00000003000085a7 */ /* 0x000ea400080010ff */
[----:B--2---:R-:W-:Y:S05]  /*a760*/  @!P0 BRA `(.L_x_170) ;  /* 0xfffffffc00f08947 */ /* 0x004fea000383ffff */
[----:B------:R-:W-:Y:S05]  /*a770*/  BRA `(.L_x_171) ;  /* 0xffffff98002c7947 */ /* 0x000fea000383ffff */
.L_x_79:
[----:B------:R-:W-:-:S07]  /*a780*/  MOV R0, UR5 ;  /* 0x0000000500007c02 */ /* 0x000fce0008000f00 */
.L_x_172:
[----:B-1----:R1:W2:Y:S02]  /*a790*/  SYNCS.PHASECHK.TRANS64.TRYWAIT P0, [R0+URZ], R3 ;  /* 0x00000003000075a7 */ /* 0x0022a400080011ff */
[----:B--2---:R-:W-:Y:S05]  /*a7a0*/  @!P0 NANOSLEEP.SYNCS 0x989680 ;  /* 0x009896800000895d */ /* 0x004fea0003900000 */
[----:B------:R-:W2:Y:S02]  /*a7b0*/  @!P0 SYNCS.PHASECHK.TRANS64 P0, [R0+URZ], R3 ;  /* 0x00000003000085a7 */ /* 0x000ea400080010ff */
[----:B--2---:R-:W-:Y:S05]  /*a7c0*/  @!P0 BRA `(.L_x_172) ;  /* 0xfffffffc00f08947 */ /* 0x004fea000383ffff */
[----:B------:R-:W-:Y:S05]  /*a7d0*/  BRA `(.L_x_173) ;  /* 0xffffff9800387947 */ /* 0x000fea000383ffff */
.L_x_82:
[----:B------:R-:W-:-:S07]  /*a7e0*/  MOV R0, UR26 ;  /* 0x0000001a00007c02 */ /* 0x000fce0008000f00 */
.L_x_174:
[----:B-1----:R1:W2:Y:S02]  /*a7f0*/  SYNCS.PHASECHK.TRANS64.TRYWAIT P1, [R0+URZ+0x120], R2 ;  /* 0x00012002000075a7 */ /* 0x0022a400080211ff */
[----:B--2---:R-:W-:Y:S05]  /*a800*/  @!P1 NANOSLEEP.SYNCS 0x989680 ;  /* 0x009896800000995d */ /* 0x004fea0003900000 */
[----:B------:R-:W2:Y:S02]  /*a810*/  @!P1 SYNCS.PHASECHK.TRANS64 P1, [R0+URZ+0x120], R2 ;  /* 0x00012002000095a7 */ /* 0x000ea400080210ff */
[----:B--2---:R-:W-:Y:S05]  /*a820*/  @!P1 BRA `(.L_x_174) ;  /* 0xfffffffc00f09947 */ /* 0x004fea000383ffff */
[----:B------:R-:W-:Y:S05]  /*a830*/  BRA `(.L_x_175) ;  /* 0xffffff9800847947 */ /* 0x000fea000383ffff */
.L_x_87:
[----:B--2---:R2:W3:Y:S02]  /*a840*/  SYNCS.PHASECHK.TRANS64.TRYWAIT P0, [R12+URZ+0xa0], R0 ;  /* 0x0000a0000c0075a7 */ /* 0x0044e400080011ff */
[----:B---3--:R-:W-:Y:S05]  /*a850*/  @!P0 NANOSLEEP.SYNCS 0x989680 ;  /* 0x009896800000895d */ /* 0x008fea0003900000 */
[----:B------:R-:W3:Y:S02]  /*a860*/  @!P0 SYNCS.PHASECHK.TRANS64 P0, [R12+URZ+0xa0], R0 ;  /* 0x0000a0000c0085a7 */ /* 0x000ee400080010ff */
[----:B---3--:R-:W-:Y:S05]  /*a870*/  @!P0 BRA `(.L_x_87) ;  /* 0xfffffffc00f08947 */ /* 0x008fea000383ffff */
[----:B------:R-:W-:Y:S05]  /*a880*/  BRA `(.L_x_176) ;  /* 0xffffff9c00ac7947 */ /* 0x000fea000383ffff */
.L_x_90:
[----:B-1----:R-:W-:Y:S07]  /*a890*/  MOV R0, UR21 ;  /* 0x0000001500007c02 */ /* 0x002fee0008000f00 */
.L_x_177:
[----:B-1----:R1:W2:Y:S02]  /*a8a0*/  SYNCS.PHASECHK.TRANS64.TRYWAIT P2, [R0+URZ+0x98], R6 ;  /* 0x00009806000075a7 */ /* 0x0022a400080411ff */
[----:B--2---:R-:W-:Y:S05]  /*a8b0*/  @!P2 NANOSLEEP.SYNCS 0x989680 ;  /* 0x009896800000a95d */ /* 0x004fea0003900000 */
[----:B------:R-:W2:Y:S02]  /*a8c0*/  @!P2 SYNCS.PHASECHK.TRANS64 P2, [R0+URZ+0x98], R6 ;  /* 0x000098060000a5a7 */ /* 0x000ea400080410ff */
[----:B--2---:R-:W-:Y:S05]  /*a8d0*/  @!P2 BRA `(.L_x_177) ;  /* 0xfffffffc00f0a947 */ /* 0x004fea000383ffff */
[----:B------:R-:W-:Y:S05]  /*a8e0*/  BRA `(.L_x_89) ;  /* 0xffffffa400147947 */ /* 0x000fea000383ffff */
.L_x_93:
[----:B------:R-:W-:Y:S07]  /*a8f0*/  MOV R0, UR21 ;  /* 0x0000001500007c02 */ /* 0x000fee0008000f00 */
.L_x_178:
[----:B-1----:R1:W2:Y:S02]  /*a900*/  SYNCS.PHASECHK.TRANS64.TRYWAIT P0, [R0+URZ+0x70], R9 ;  /* 0x00007009000075a7 */ /* 0x0022a400080011ff */
[----:B--2---:R-:W-:Y:S05]  /*a910*/  @!P0 NANOSLEEP.SYNCS 0x989680 ;  /* 0x009896800000895d */ /* 0x004fea0003900000 */
[----:B------:R-:W2:Y:S02]  /*a920*/  @!P0 SYNCS.PHASECHK.TRANS64 P0, [R0+URZ+0x70], R9 ;  /* 0x00007009000085a7 */ /* 0x000ea400080010ff */
[----:B--2---:R-:W-:Y:S05]  /*a930*/  @!P0 BRA `(.L_x_178) ;  /* 0xfffffffc00f08947 */ /* 0x004fea000383ffff */
[----:B------:R-:W-:Y:S05]  /*a940*/  BRA `(.L_x_179) ;  /* 0xffffffa400707947 */ /* 0x000fea000383ffff */
.L_x_94:
[----:B------:R-:W-:Y:S07]  /*a950*/  MOV R0, UR21 ;  /* 0x0000001500007c02 */ /* 0x000fee0008000f00 */
.L_x_180:
[----:B-1----:R1:W2:Y:S02]  /*a960*/  SYNCS.PHASECHK.TRANS64.TRYWAIT P0, [R0+URZ+0x78], R9 ;  /* 0x00007809000075a7 */ /* 0x0022a400080011ff */
[----:B--2---:R-:W-:Y:S05]  /*a970*/  @!P0 NANOSLEEP.SYNCS 0x989680 ;  /* 0x009896800000895d */ /* 0x004fea0003900000 */
[----:B------:R-:W2:Y:S02]  /*a980*/  @!P0 SYNCS.PHASECHK.TRANS64 P0, [R0+URZ+0x78], R9 ;  /* 0x00007809000085a7 */ /* 0x000ea400080010ff */
[----:B--2---:R-:W-:Y:S05]  /*a990*/  @!P0 BRA `(.L_x_180) ;  /* 0xfffffffc00f08947 */ /* 0x004fea000383ffff */
[----:B------:R-:W-:Y:S05]  /*a9a0*/  BRA `(.L_x_181) ;  /* 0xffffffa400cc7947 */ /* 0x000fea000383ffff */
.L_x_95:
[----:B------:R-:W-:Y:S07]  /*a9b0*/  MOV R0, UR21 ;  /* 0x0000001500007c02 */ /* 0x000fee0008000f00 */
.L_x_182:
[----:B-1----:R1:W2:Y:S02]  /*a9c0*/  SYNCS.PHASECHK.TRANS64.TRYWAIT P0, [R0+URZ+0x80], R9 ;  /* 0x00008009000075a7 */ /* 0x0022a400080011ff */
[----:B--2---:R-:W-:Y:S05]  /*a9d0*/  @!P0 NANOSLEEP.SYNCS 0x989680 ;  /* 0x009896800000895d */ /* 0x004fea0003900000 */
[----:B------:R-:W2:Y:S02]  /*a9e0*/  @!P0 SYNCS.PHASECHK.TRANS64 P0, [R0+URZ+0x80], R9 ;  /* 0x00008009000085a7 */ /* 0x000ea400080010ff */
[----:B--2---:R-:W-:Y:S05]  /*a9f0*/  @!P0 BRA `(.L_x_182) ;  /* 0xfffffffc00f08947 */ /* 0x004fea000383ffff */
[----:B------:R-:W-:Y:S05]  /*aa00*/  BRA `(.L_x_183) ;  /* 0xffffffa800287947 */ /* 0x000fea000383ffff */
.L_x_96:
[----:B------:R-:W-:Y:S07]  /*aa10*/  MOV R0, UR21 ;  /* 0x0000001500007c02 */ /* 0x000fee0008000f00 */
.L_x_184:
[----:B-1----:R1:W2:Y:S02]  /*aa20*/  SYNCS.PHASECHK.TRANS64.TRYWAIT P0, [R0+URZ+0x88], R9 ;  /* 0x00008809000075a7 */ /* 0x0022a400080011ff */
[----:B--2---:R-:W-:Y:S05]  /*aa30*/  @!P0 NANOSLEEP.SYNCS 0x989680 ;  /* 0x009896800000895d */ /* 0x004fea0003900000 */
[----:B------:R-:W2:Y:S02]  /*aa40*/  @!P0 SYNCS.PHASECHK.TRANS64 P0, [R0+URZ+0x88], R9 ;  /* 0x00008809000085a7 */ /* 0x000ea400080010ff */
[----:B--2---:R-:W-:Y:S05]  /*aa50*/  @!P0 BRA `(.L_x_184) ;  /* 0xfffffffc00f08947 */ /* 0x004fea000383ffff */
[----:B------:R-:W-:Y:S05]  /*aa60*/  BRA `(.L_x_185) ;  /* 0xffffffa800847947 */ /* 0x000fea000383ffff */
.L_x_98:
[----:B------:R-:W-:-:S07]  /*aa70*/  MOV R0, UR21 ;  /* 0x0000001500007c02 */ /* 0x000fce0008000f00 */
.L_x_186:
[----:B-1----:R1:W3:Y:S02]  /*aa80*/  SYNCS.PHASECHK.TRANS64.TRYWAIT P0, [R0+URZ+0x70], R2 ;  /* 0x00007002000075a7 */ /* 0x0022e400080011ff */
[----:B---3--:R-:W-:Y:S05]  /*aa90*/  @!P0 NANOSLEEP.SYNCS 0x989680 ;  /* 0x009896800000895d */ /* 0x008fea0003900000 */
[----:B------:R-:W3:Y:S02]  /*aaa0*/  @!P0 SYNCS.PHASECHK.TRANS64 P0, [R0+URZ+0x70], R2 ;  /* 0x00007002000085a7 */ /* 0x000ee400080010ff */
[----:B---3--:R-:W-:Y:S05]  /*aab0*/  @!P0 BRA `(.L_x_186) ;  /* 0xfffffffc00f08947 */ /* 0x008fea000383ffff */
[----:B------:R-:W-:Y:S05]  /*aac0*/  BRA `(.L_x_187) ;  /* 0xffffffac00107947 */ /* 0x000fea000383ffff */
.L_x_99:
[----:B-1----:R-:W-:-:S07]  /*aad0*/  MOV R0, UR21 ;  /* 0x0000001500007c02 */ /* 0x002fce0008000f00 */
.L_x_188:
[----:B-1----:R1:W3:Y:S02]  /*aae0*/  SYNCS.PHASECHK.TRANS64.TRYWAIT P0, [R0+URZ+0x78], R2 ;  /* 0x00007802000075a7 */ /* 0x0022e400080011ff */
[----:B---3--:R-:W-:Y:S05]  /*aaf0*/  @!P0 NANOSLEEP.SYNCS 0x989680 ;  /* 0x009896800000895d */ /* 0x008fea0003900000 */
[----:B------:R-:W3:Y:S02]  /*ab00*/  @!P0 SYNCS.PHASECHK.TRANS64 P0, [R0+URZ+0x78], R2 ;  /* 0x00007802000085a7 */ /* 0x000ee400080010ff */
[----:B---3--:R-:W-:Y:S05]  /*ab10*/  @!P0 BRA `(.L_x_188) ;  /* 0xfffffffc00f08947 */ /* 0x008fea000383ffff */
[----:B------:R-:W-:Y:S05]  /*ab20*/  BRA `(.L_x_189) ;  /* 0xffffffac00007947 */ /* 0x000fea000383ffff */
.L_x_100:
[----:B-1----:R-:W-:-:S07]  /*ab30*/  MOV R0, UR21 ;  /* 0x0000001500007c02 */ /* 0x002fce0008000f00 */
.L_x_190:
[----:B-1----:R1:W3:Y:S02]  /*ab40*/  SYNCS.PHASECHK.TRANS64.TRYWAIT P0, [R0+URZ+0x80], R2 ;  /* 0x00008002000075a7 */ /* 0x0022e400080011ff */
[----:B---3--:R-:W-:Y:S05]  /*ab50*/  @!P0 NANOSLEEP.SYNCS 0x989680 ;  /* 0x009896800000895d */ /* 0x008fea0003900000 */
[----:B------:R-:W3:Y:S02]  /*ab60*/  @!P0 SYNCS.PHASECHK.TRANS64 P0, [R0+URZ+0x80], R2 ;  /* 0x00008002000085a7 */ /* 0x000ee400080010ff */
[----:B---3--:R-:W-:Y:S05]  /*ab70*/  @!P0 BRA `(.L_x_190) ;  /* 0xfffffffc00f08947 */ /* 0x008fea000383ffff */
[----:B------:R-:W-:Y:S05]  /*ab80*/  BRA `(.L_x_191) ;  /* 0xffffffa800f07947 */ /* 0x000fea000383ffff */
.L_x_102:
[----:B-1----:R1:W2:Y:S02]  /*ab90*/  SYNCS.PHASECHK.TRANS64.TRYWAIT P0, [R3+URZ+0xa0], R0 ;  /* 0x0000a000030075a7 */ /* 0x0022a400080011ff */
[----:B--2---:R-:W-:Y:S05]  /*aba0*/  @!P0 NANOSLEEP.SYNCS 0x989680 ;  /* 0x009896800000895d */ /* 0x004fea0003900000 */
[----:B------:R-:W2:Y:S02]  /*abb0*/  @!P0 SYNCS.PHASECHK.TRANS64 P0, [R3+URZ+0xa0], R0 ;  /* 0x0000a000030085a7 */ /* 0x000ea400080010ff */
[----:B--2---:R-:W-:Y:S05]  /*abc0*/  @!P0 BRA `(.L_x_102) ;  /* 0xfffffffc00f08947 */ /* 0x004fea000383ffff */
[----:B------:R-:W-:Y:S05]  /*abd0*/  BRA `(.L_x_192) ;  /* 0xffffffac00ac7947 */ /* 0x000fea000383ffff */
.L_x_113:
[----:B-1----:R1:W2:Y:S02]  /*abe0*/  SYNCS.PHASECHK.TRANS64.TRYWAIT P1, [R3+URZ+0x50], R0 ;  /* 0x00005000030075a7 */ /* 0x0022a400080211ff */
[----:B--2---:R-:W-:Y:S05]  /*abf0*/  @!P1 NANOSLEEP.SYNCS 0x989680 ;  /* 0x009896800000995d */ /* 0x004fea0003900000 */
[----:B------:R-:W2:Y:S02]  /*ac00*/  @!P1 SYNCS.PHASECHK.TRANS64 P1, [R3+URZ+0x50], R0 ;  /* 0x00005000030095a7 */ /* 0x000ea400080210ff */
[----:B--2---:R-:W-:Y:S05]  /*ac10*/  @!P1 BRA `(.L_x_113) ;  /* 0xfffffffc00f09947 */ /* 0x004fea000383ffff */
[----:B------:R-:W-:Y:S05]  /*ac20*/  BRA `(.L_x_112) ;  /* 0xffffffbc00147947 */ /* 0x000fea000383ffff */
.L_x_115:
[----:B-1----:R1:W2:Y:S02]  /*ac30*/  SYNCS.PHASECHK.TRANS64.TRYWAIT P0, [R80+URZ+0xc0], R4 ;  /* 0x0000c004500075a7 */ /* 0x0022a400080011ff */
[----:B--2---:R-:W-:Y:S05]  /*ac40*/  @!P0 NANOSLEEP.SYNCS 0x989680 ;  /* 0x009896800000895d */ /* 0x004fea0003900000 */
[----:B------:R-:W2:Y:S02]  /*ac50*/  @!P0 SYNCS.PHASECHK.TRANS64 P0, [R80+URZ+0xc0], R4 ;  /* 0x0000c004500085a7 */ /* 0x000ea400080010ff */
[----:B--2---:R-:W-:Y:S05]  /*ac60*/  @!P0 BRA `(.L_x_115) ;  /* 0xfffffffc00f08947 */ /* 0x004fea000383ffff */
[----:B------:R-:W-:Y:S05]  /*ac70*/  BRA `(.L_x_114) ;  /* 0xffffffbc00687947 */ /* 0x000fea000383ffff */
.L_x_123:
[----:B--2---:R2:W3:Y:S02]  /*ac80*/  SYNCS.PHASECHK.TRANS64.TRYWAIT P0, [R0+URZ+0x50], R2 ;  /* 0x00005002000075a7 */ /* 0x0044e400080011ff */
[----:B---3--:R-:W-:Y:S05]  /*ac90*/  @!P0 NANOSLEEP.SYNCS 0x989680 ;  /* 0x009896800000895d */ /* 0x008fea0003900000 */
[----:B------:R-:W3:Y:S02]  /*aca0*/  @!P0 SYNCS.PHASECHK.TRANS64 P0, [R0+URZ+0x50], R2 ;  /* 0x00005002000085a7 */ /* 0x000ee400080010ff */
[----:B---3--:R-:W-:Y:S05]  /*acb0*/  @!P0 BRA `(.L_x_123) ;  /* 0xfffffffc00f08947 */ /* 0x008fea000383ffff */
[----:B------:R-:W-:Y:S05]  /*acc0*/  BRA `(.L_x_122) ;  /* 0xffffffc800747947 */ /* 0x000fea000383ffff */
.L_x_131:
[----:B--2---:R2:W3:Y:S02]  /*acd0*/  SYNCS.PHASECHK.TRANS64.TRYWAIT P0, [R0+URZ+0x50], R4 ;  /* 0x00005004000075a7 */ /* 0x0044e400080011ff */
[----:B---3--:R-:W-:Y:S05]  /*ace0*/  @!P0 NANOSLEEP.SYNCS 0x989680 ;  /* 0x009896800000895d */ /* 0x008fea0003900000 */
[----:B------:R-:W3:Y:S02]  /*acf0*/  @!P0 SYNCS.PHASECHK.TRANS64 P0, [R0+URZ+0x50], R4 ;  /* 0x00005004000085a7 */ /* 0x000ee400080010ff */
[----:B---3--:R-:W-:Y:S05]  /*ad00*/  @!P0 BRA `(.L_x_131) ;  /* 0xfffffffc00f08947 */ /* 0x008fea000383ffff */
[----:B------:R-:W-:Y:S05]  /*ad10*/  BRA `(.L_x_130) ;  /* 0xffffffd400c47947 */ /* 0x000fea000383ffff */
.L_x_139:
[----:B--2---:R2:W3:Y:S02]  /*ad20*/  SYNCS.PHASECHK.TRANS64.TRYWAIT P0, [R0+URZ+0x50], R2 ;  /* 0x00005002000075a7 */ /* 0x0044e400080011ff */
[----:B---3--:R-:W-:Y:S05]  /*ad30*/  @!P0 NANOSLEEP.SYNCS 0x989680 ;  /* 0x009896800000895d */ /* 0x008fea0003900000 */
[----:B------:R-:W3:Y:S02]  /*ad40*/  @!P0 SYNCS.PHASECHK.TRANS64 P0, [R0+URZ+0x50], R2 ;  /* 0x00005002000085a7 */ /* 0x000ee400080010ff */
[----:B---3--:R-:W-:Y:S05]  /*ad50*/  @!P0 BRA `(.L_x_139) ;  /* 0xfffffffc00f08947 */ /* 0x008fea000383ffff */
[----:B------:R-:W-:Y:S05]  /*ad60*/  BRA `(.L_x_138) ;  /* 0xffffffe400207947 */ /* 0x000fea000383ffff */
        .weak           $__internal_0_$__cuda_sm10x_tcgen05_guardrail_trap_col_being_dealloced_not_returned_by_alloc
        .type           $__internal_0_$__cuda_sm10x_tcgen05_guardrail_trap_col_being_dealloced_not_returned_by_alloc,@function
        .size           $__internal_0_$__cuda_sm10x_tcgen05_guardrail_trap_col_being_dealloced_not_returned_by_alloc,($__internal_1_$__cuda_sm10x_tcgen05_guardrail_trap_phase_invalid_during_alloc - $__internal_0_$__cuda_sm10x_tcgen05_guardrail_trap_col_being_dealloced_not_returned_by_alloc)
$__internal_0_$__cuda_sm10x_tcgen05_guardrail_trap_col_being_dealloced_not_returned_by_alloc:
[----:B------:R-:W-:Y:S05]  /*ad70*/  BPT.TRAP 0x1 ;  /* 0x000000040000795c */ /* 0x000fea0000300000 */
[----:B------:R-:W-:-:S04]  /*ad80*/  HFMA2 R3, -RZ, RZ, 0, 0 ;  /* 0x00000000ff037431 */ /* 0x000fc800000001ff */
[----:B------:R-:W-:Y:S05]  /*ad90*/  RET.REL.NODEC R2 `(_ZN7cutlass13device_kernelINS_4gemm6kernel13GemmUniversalIN4cute5tupleIJiiiiEEENS1_10collective13CollectiveMmaINS1_35MainloopSm100TmaUmmaWarpSpecializedILi5ELi2ELi4ENS5_IJNS4_1CILi2EEESB_NSA_ILi1EEEEEEEENS5_IJNSA_ILi128EEENSA_ILi256EEESF_EEEaNS5_IJlSC_lEEEaSI_NS4_8TiledMMAINS4_8MMA_AtomIJNS4_21SM100_MMA_S8_2x1SM_SSIaaiLi128ELi256ELNS4_4UMMA5MajorE0ELSN_0ELNSM_8SaturateE0EEEEEENS4_6LayoutINS5_IJSC_SC_SC_EEENS5_IJNSA_ILi0EEEST_ST_EEEEENS5_IJNS4_10UnderscoreESW_SW_EEEEENS4_28SM100_TMA_2SM_LOAD_MULTICASTENS4_14ComposedLayoutINS4_7SwizzleILi3ELi4ELi3EEENS4_18smem_ptr_flag_bitsILi8EEENSR_INS5_IJNSA_ILi8EEESF_EEENS5_IJSF_SC_EEEEEEEvNS4_8identityENS4_18SM100_TMA_2SM_LOADES19_vS1A_EENS_8epilogue10collective18CollectiveEpilogueINS1D_23Sm100TmaWarpSpecializedILi4ELi2ELi32ELb0ELb0EEEJNS5_IJNSA_ILi64EEESG_SF_EEENS5_IJNSR_IS1I_SC_EENSR_INS5_IJNSA_ILi32EEESB_EEENS5_IJSC_SF_EEEEEEEEaSI_aSI_NS1D_6fusion15FusionCallbacksIS1H_NS1Q_17LinearCombinationIaiaiLNS_15FloatRoundStyleE2EEES1J_S1P_JEEENS4_5SM1004TMEM4LOAD26SM100_TMEM_LOAD_32dp32b32xENS4_13SM90_TMA_LOADENS10_INS11_ILi1ELi4ELi3EEES14_NSR_INS5_IJS15_S1L_EEENS5_IJS1L_SC_EEEEEEENS4_39AutoVectorizingCopyWithAssumedAlignmentILi128EEENS4_14SM90_TMA_STOREES25_S27_S27_EEEvvEEEEvNT_6ParamsE) ;  /* 0xffffff5002987950 */ /* 0x000fea0003c3ffff */
        .weak           $__internal_1_$__cuda_sm10x_tcgen05_guardrail_trap_phase_invalid_during_alloc
        .type           $__internal_1_$__cuda_sm10x_tcgen05_guardrail_trap_phase_invalid_during_alloc,@function
        .size           $__internal_1_$__cuda_sm10x_tcgen05_guardrail_trap_phase_invalid_during_alloc,($__internal_2_$__cuda_sm10x_tcgen05_guardrail_trap_unallocated_columns_being_dealloced - $__internal_1_$__cuda_sm10x_tcgen05_guardrail_trap_phase_invalid_during_alloc)
$__internal_1_$__cuda_sm10x_tcgen05_guardrail_trap_phase_invalid_during_alloc:
[----:B------:R-:W-:Y:S05]  /*ada0*/  BPT.TRAP 0x1 ;  /* 0x000000040000795c */ /* 0x000fea0000300000 */
[----:B------:R-:W-:-:S04]  /*adb0*/  MOV R5, 0x0 ;  /* 0x0000000000057802 */ /* 0x000fc80000000f00 */
[----:B------:R-:W-:Y:S05]  /*adc0*/  RET.REL.NODEC R4 `(_ZN7cutlass13device_kernelINS_4gemm6kernel13GemmUniversalIN4cute5tupleIJiiiiEEENS1_10collective13CollectiveMmaINS1_35MainloopSm100TmaUmmaWarpSpecializedILi5ELi2ELi4ENS5_IJNS4_1CILi2EEESB_NSA_ILi1EEEEEEEENS5_IJNSA_ILi128EEENSA_ILi256EEESF_EEEaNS5_IJlSC_lEEEaSI_NS4_8TiledMMAINS4_8MMA_AtomIJNS4_21SM100_MMA_S8_2x1SM_SSIaaiLi128ELi256ELNS4_4UMMA5MajorE0ELSN_0ELNSM_8SaturateE0EEEEEENS4_6LayoutINS5_IJSC_SC_SC_EEENS5_IJNSA_ILi0EEEST_ST_EEEEENS5_IJNS4_10UnderscoreESW_SW_EEEEENS4_28SM100_TMA_2SM_LOAD_MULTICASTENS4_14ComposedLayoutINS4_7SwizzleILi3ELi4ELi3EEENS4_18smem_ptr_flag_bitsILi8EEENSR_INS5_IJNSA_ILi8EEESF_EEENS5_IJSF_SC_EEEEEEEvNS4_8identityENS4_18SM100_TMA_2SM_LOADES19_vS1A_EENS_8epilogue10collective18CollectiveEpilogueINS1D_23Sm100TmaWarpSpecializedILi4ELi2ELi32ELb0ELb0EEEJNS5_IJNSA_ILi64EEESG_SF_EEENS5_IJNSR_IS1I_SC_EENSR_INS5_IJNSA_ILi32EEESB_EEENS5_IJSC_SF_EEEEEEEEaSI_aSI_NS1D_6fusion15FusionCallbacksIS1H_NS1Q_17LinearCombinationIaiaiLNS_15FloatRoundStyleE2EEES1J_S1P_JEEENS4_5SM1004TMEM4LOAD26SM100_TMEM_LOAD_32dp32b32xENS4_13SM90_TMA_LOADENS10_INS11_ILi1ELi4ELi3EEES14_NSR_INS5_IJS15_S1L_EEENS5_IJS1L_SC_EEEEEEENS4_39AutoVectorizingCopyWithAssumedAlignmentILi128EEENS4_14SM90_TMA_STOREES25_S27_S27_EEEvvEEEEvNT_6ParamsE) ;  /* 0xffffff50048c7950 */ /* 0x000fea0003c3ffff */
        .weak           $__internal_2_$__cuda_sm10x_tcgen05_guardrail_trap_unallocated_columns_being_dealloced
        .type           $__internal_2_$__cuda_sm10x_tcgen05_guardrail_trap_unallocated_columns_being_dealloced,@function
        .size           $__internal_2_$__cuda_sm10x_tcgen05_guardrail_trap_unallocated_columns_being_dealloced,(.L_x_194 - $__internal_2_$__cuda_sm10x_tcgen05_guardrail_trap_unallocated_columns_being_dealloced)
$__internal_2_$__cuda_sm10x_tcgen05_guardrail_trap_unallocated_columns_being_dealloced:
[----:B------:R-:W-:Y:S05]  /*add0*/  BPT.TRAP 0x1 ;  /* 0x000000040000795c */ /* 0x000fea0000300000 */
[----:B------:R-:W-:-:S04]  /*ade0*/  HFMA2 R3, -RZ, RZ, 0, 0 ;  /* 0x00000000ff037431 */ /* 0x000fc800000001ff */
[----:B------:R-:W-:Y:S05]  /*adf0*/  RET.REL.NODEC R2 `(_ZN7cutlass13device_kernelINS_4gemm6kernel13GemmUniversalIN4cute5tupleIJiiiiEEENS1_10collective13CollectiveMmaINS1_35MainloopSm100TmaUmmaWarpSpecializedILi5ELi2ELi4ENS5_IJNS4_1CILi2EEESB_NSA_ILi1EEEEEEEENS5_IJNSA_ILi128EEENSA_ILi256EEESF_EEEaNS5_IJlSC_lEEEaSI_NS4_8TiledMMAINS4_8MMA_AtomIJNS4_21SM100_MMA_S8_2x1SM_SSIaaiLi128ELi256ELNS4_4UMMA5MajorE0ELSN_0ELNSM_8SaturateE0EEEEEENS4_6LayoutINS5_IJSC_SC_SC_EEENS5_IJNSA_ILi0EEEST_ST_EEEEENS5_IJNS4_10UnderscoreESW_SW_EEEEENS4_28SM100_TMA_2SM_LOAD_MULTICASTENS4_14ComposedLayoutINS4_7SwizzleILi3ELi4ELi3EEENS4_18smem_ptr_flag_bitsILi8EEENSR_INS5_IJNSA_ILi8EEESF_EEENS5_IJSF_SC_EEEEEEEvNS4_8identityENS4_18SM100_TMA_2SM_LOADES19_vS1A_EENS_8epilogue10collective18CollectiveEpilogueINS1D_23Sm100TmaWarpSpecializedILi4ELi2ELi32ELb0ELb0EEEJNS5_IJNSA_ILi64EEESG_SF_EEENS5_IJNSR_IS1I_SC_EENSR_INS5_IJNSA_ILi32EEESB_EEENS5_IJSC_SF_EEEEEEEEaSI_aSI_NS1D_6fusion15FusionCallbacksIS1H_NS1Q_17LinearCombinationIaiaiLNS_15FloatRoundStyleE2EEES1J_S1P_JEEENS4_5SM1004TMEM4LOAD26SM100_TMEM_LOAD_32dp32b32xENS4_13SM90_TMA_LOADENS10_INS11_ILi1ELi4ELi3EEES14_NSR_INS5_IJS15_S1L_EEENS5_IJS1L_SC_EEEEEEENS4_39AutoVectorizingCopyWithAssumedAlignmentILi128EEENS4_14SM90_TMA_STOREES25_S27_S27_EEEvvEEEEvNT_6ParamsE) ;  /* 0xffffff5002807950 */ /* 0x000fea0003c3ffff */
.L_x_193:
[----:B------:R-:W-:-:S00]  /*ae00*/  BRA `(.L_x_193) ;  /* 0xfffffffc00fc7947 */ /* 0x000fc0000383ffff */
[----:B------:R-:W-:-:S00]  /*ae10*/  NOP ;  /* 0x0000000000007918 */ /* 0x000fc00000000000 */
        /* <DEDUP_REMOVED lines=14> */
.L_x_194:


//--------------------- .nv.global.init           --------------------------
	.section	.nv.global.init,"aw",@progbits
.nv.global.init:
	.type		$str$27,@object
	.size		$str$27,($str$28 - $str$27)
$str$27:
        /*0000*/ 	.byte	0x28, 0x61, 0x64, 0x64, 0x72, 0x65, 0x73, 0x73, 0x20, 0x26, 0x20, 0x6d, 0x61, 0x73, 0x6b, 0x29
        /*0010*/ 	.byte	0x20, 0x3d, 0x3d, 0x20, 0x30, 0x00
	.type		$str$28,@object
	.size		$str$28,($str$26 - $str$28)
$str$28:
        /*0016*/ 	.byte	0x2f, 0x74, 0x6d, 0x70, 0x2f, 0x63, 0x75, 0x74, 0x6c, 0x61, 0x73, 0x73, 0x5f, 0x73, 0x77, 0x65
        /*0026*/ 	.byte	0x65, 0x70, 0x5f, 0x73, 0x72, 0x63, 0x2f, 0x69, 0x6e, 0x63, 0x6c, 0x75, 0x64, 0x65, 0x2f, 0x63
        /*0036*/ 	.byte	0x75, 0x74, 0x65, 0x2f, 0x70, 0x6f, 0x69, 0x6e, 0x74, 0x65, 0x72, 0x5f, 0x66, 0x6c, 0x61, 0x67
        /*0046*/ 	.byte	0x67, 0x65, 0x64, 0x2e, 0x68, 0x70, 0x70, 0x00
	.type		$str$26,@object
	.size		$str$26,($str$25 - $str$26)
$str$26:
        /*004e*/ 	.byte	0x2f, 0x74, 0x6d, 0x70, 0x2f, 0x63, 0x75, 0x74, 0x6c, 0x61, 0x73, 0x73, 0x5f, 0x73, 0x77, 0x65
        /*005e*/ 	.byte	0x65, 0x70, 0x5f, 0x73, 0x72, 0x63, 0x2f, 0x69, 0x6e, 0x63, 0x6c, 0x75, 0x64, 0x65, 0x2f, 0x63
        /*006e*/ 	.byte	0x75, 0x74, 0x65, 0x2f, 0x61, 0x74, 0x6f, 0x6d, 0x2f, 0x63, 0x6f, 0x70, 0x79, 0x5f, 0x74, 0x72
        /*007e*/ 	.byte	0x61, 0x69, 0x74, 0x73, 0x5f, 0x73, 0x6d, 0x31, 0x30, 0x30, 0x2e, 0x68, 0x70, 0x70, 0x00
	.type		$str$25,@object
	.size		$str$25,(__unnamed_1 - $str$25)
$str$25:
        /*008d*/ 	.byte	0x28, 0x28, 0x75, 0x69, 0x6e, 0x74, 0x33, 0x32, 0x5f, 0x74, 0x28, 0x74, 0x68, 0x72, 0x65, 0x61
        /*009d*/ 	.byte	0x64, 0x49, 0x64, 0x78, 0x2e, 0x78, 0x29, 0x20, 0x2f, 0x20, 0x33, 0x32, 0x29, 0x20, 0x25, 0x20
        /*00ad*/ 	.byte	0x34, 0x29, 0x20, 0x3d, 0x3d, 0x20, 0x28, 0x28, 0x28, 0x74, 0x6d, 0x65, 0x6d, 0x5f, 0x61, 0x64
        /*00bd*/ 	.byte	0x64, 0x72, 0x20, 0x3e, 0x3e, 0x20, 0x31, 0x36, 0x29, 0x20, 0x2f, 0x20, 0x33, 0x32, 0x29, 0x20
        /*00cd*/ 	.byte	0x25, 0x20, 0x34, 0x29, 0x00
	.type		__unnamed_1,@object
	.size		__unnamed_1,(__unnamed_2 - __unnamed_1)
__unnamed_1:
        /*00d2*/ 	.byte	0x61, 0x75, 0x74, 0x6f, 0x20, 0x63, 0x75, 0x74, 0x65, 0x3a, 0x3a, 0x61, 0x73, 0x5f, 0x70, 0x6f
        /* <DEDUP_REMOVED lines=24> */
        /*0262*/ 	.byte	0x3e, 0x3e, 0x5d, 0x00
	.type		__unnamed_2,@object
	.size		__unnamed_2,(__unnamed_3 - __unnamed_2)
__unnamed_2:
        /* <DEDUP_REMOVED lines=26> */
	.type		__unnamed_3,@object
	.size		__unnamed_3,(.L_3 - __unnamed_3)
__unnamed_3:
        /* <DEDUP_REMOVED lines=41> */
.L_3:


//--------------------- .nv.shared._ZN7cutlass13device_kernelINS_4gemm6kernel13GemmUniversalIN4cute5tupleIJiiiiEEENS1_10collective13CollectiveMmaINS1_35MainloopSm100TmaUmmaWarpSpecializedILi5ELi2ELi4ENS5_IJNS4_1CILi2EEESB_NSA_ILi1EEEEEEEENS5_IJNSA_ILi128EEENSA_ILi256EEESF_EEEaNS5_IJlSC_lEEEaSI_NS4_8TiledMMAINS4_8MMA_AtomIJNS4_21SM100_MMA_S8_2x1SM_SSIaaiLi128ELi256ELNS4_4UMMA5MajorE0ELSN_0ELNSM_8SaturateE0EEEEEENS4_6LayoutINS5_IJSC_SC_SC_EEENS5_IJNSA_ILi0EEEST_ST_EEEEENS5_IJNS4_10UnderscoreESW_SW_EEEEENS4_28SM100_TMA_2SM_LOAD_MULTICASTENS4_14ComposedLayoutINS4_7SwizzleILi3ELi4ELi3EEENS4_18smem_ptr_flag_bitsILi8EEENSR_INS5_IJNSA_ILi8EEESF_EEENS5_IJSF_SC_EEEEEEEvNS4_8identityENS4_18SM100_TMA_2SM_LOADES19_vS1A_EENS_8epilogue10collective18CollectiveEpilogueINS1D_23Sm100TmaWarpSpecializedILi4ELi2ELi32ELb0ELb0EEEJNS5_IJNSA_ILi64EEESG_SF_EEENS5_IJNSR_IS1I_SC_EENSR_INS5_IJNSA_ILi32EEESB_EEENS5_IJSC_SF_EEEEEEEEaSI_aSI_NS1D_6fusion15FusionCallbacksIS1H_NS1Q_17LinearCombinationIaiaiLNS_15FloatRoundStyleE2EEES1J_S1P_JEEENS4_5SM1004TMEM4LOAD26SM100_TMEM_LOAD_32dp32b32xENS4_13SM90_TMA_LOADENS10_INS11_ILi1ELi4ELi3EEES14_NSR_INS5_IJS15_S1L_EEENS5_IJS1L_SC_EEEEEEENS4_39AutoVectorizingCopyWithAssumedAlignmentILi128EEENS4_14SM90_TMA_STOREES25_S27_S27_EEEvvEEEEvNT_6ParamsE --------------------------
	.section	.nv.shared._ZN7cutlass13device_kernelINS_4gemm6kernel13GemmUniversalIN4cute5tupleIJiiiiEEENS1_10collective13CollectiveMmaINS1_35MainloopSm100TmaUmmaWarpSpecializedILi5ELi2ELi4ENS5_IJNS4_1CILi2EEESB_NSA_ILi1EEEEEEEENS5_IJNSA_ILi128EEENSA_ILi256EEESF_EEEaNS5_IJlSC_lEEEaSI_NS4_8TiledMMAINS4_8MMA_AtomIJNS4_21SM100_MMA_S8_2x1SM_SSIaaiLi128ELi256ELNS4_4UMMA5MajorE0ELSN_0ELNSM_8SaturateE0EEEEEENS4_6LayoutINS5_IJSC_SC_SC_EEENS5_IJNSA_ILi0EEEST_ST_EEEEENS5_IJNS4_10UnderscoreESW_SW_EEEEENS4_28SM100_TMA_2SM_LOAD_MULTICASTENS4_14ComposedLayoutINS4_7SwizzleILi3ELi4ELi3EEENS4_18smem_ptr_flag_bitsILi8EEENSR_INS5_IJNSA_ILi8EEESF_EEENS5_IJSF_SC_EEEEEEEvNS4_8identityENS4_18SM100_TMA_2SM_LOADES19_vS1A_EENS_8epilogue10collective18CollectiveEpilogueINS1D_23Sm100TmaWarpSpecializedILi4ELi2ELi32ELb0ELb0EEEJNS5_IJNSA_ILi64EEESG_SF_EEENS5_IJNSR_IS1I_SC_EENSR_INS5_IJNSA_ILi32EEESB_EEENS5_IJSC_SF_EEEEEEEEaSI_aSI_NS1D_6fusion15FusionCallbacksIS1H_NS1Q_17LinearCombinationIaiaiLNS_15FloatRoundStyleE2EEES1J_S1P_JEEENS4_5SM1004TMEM4LOAD26SM100_TMEM_LOAD_32dp32b32xENS4_13SM90_TMA_LOADENS10_INS11_ILi1ELi4ELi3EEES14_NSR_INS5_IJS15_S1L_EEENS5_IJS1L_SC_EEEEEEENS4_39AutoVectorizingCopyWithAssumedAlignmentILi128EEENS4_14SM90_TMA_STOREES25_S27_S27_EEEvvEEEEvNT_6ParamsE,"aw",@nobits
	.sectionflags	@""
	.align	16
	.zero		1024


//--------------------- .nv.shared.reserved.0     --------------------------
	.section	.nv.shared.reserved.0,"aw",@nobits
	.weak		__nv_reservedSMEM_offset_0_alias
	.size		__nv_reservedSMEM_offset_0_alias, 0, 64
	.other		__nv_reservedSMEM_offset_0_alias,@"STO_CUDA_RESERVED_SHARED STV_DEFAULT"
__nv_reservedSMEM_offset_0_alias:
	.zero		0
.nv.shared.reserved.0:
	.zero		64
	.weak		__nv_reservedSMEM_tcgen05_partition
	.type		__nv_reservedSMEM_tcgen05_partition,@object
	.size		__nv_reservedSMEM_tcgen05_partition,(.L_0 - __nv_reservedSMEM_tcgen05_partition)
__nv_reservedSMEM_tcgen05_partition:
	.zero		32
.L_0:


//--------------------- .nv.global                --------------------------
	.section	.nv.global,"aw",@nobits
.nv.global:
	.type		_ZN40_INTERNAL_afa6be28_4_k_cu_1a5c02e6_108784cute1_E,@object
	.size		_ZN40_INTERNAL_afa6be28_4_k_cu_1a5c02e6_108784cute1_E,(_ZN40_INTERNAL_afa6be28_4_k_cu_1a5c02e6_108784cuda3std3__45__cpo6cbeginE - _ZN40_INTERNAL_afa6be28_4_k_cu_1a5c02e6_108784cute1_E)
_ZN40_INTERNAL_afa6be28_4_k_cu_1a5c02e6_108784cute1_E:
	.zero		1
	.type		_ZN40_INTERNAL_afa6be28_4_k_cu_1a5c02e6_108784cuda3std3__45__cpo6cbeginE,@object
	.size		_ZN40_INTERNAL_afa6be28_4_k_cu_1a5c02e6_108784cuda3std3__45__cpo6cbeginE,(_ZN40_INTERNAL_afa6be28_4_k_cu_1a5c02e6_108784cuda3std3__48in_placeE - _ZN40_INTERNAL_afa6be28_4_k_cu_1a5c02e6_108784cuda3std3__45__cpo6cbeginE)
_ZN40_INTERNAL_afa6be28_4_k_cu_1a5c02e6_108784cuda3std3__45__cpo6cbeginE:
	.zero		1
	.type		_ZN40_INTERNAL_afa6be28_4_k_cu_1a5c02e6_108784cuda3std3__48in_placeE,@object
	.size		_ZN40_INTERNAL_afa6be28_4_k_cu_1a5c02e6_108784cuda3std3__48in_placeE,(_ZN40_INTERNAL_afa6be28_4_k_cu_1a5c02e6_108784cuda3std6ranges3__45__cpo9iter_moveE - _ZN40_INTERNAL_afa6be28_4_k_cu_1a5c02e6_108784cuda3std3__48in_placeE)
_ZN40_INTERNAL_afa6be28_4_k_cu_1a5c02e6_108784cuda3std3__48in_placeE:
	.zero		1
	.type		_ZN40_INTERNAL_afa6be28_4_k_cu_1a5c02e6_108784cuda3std6ranges3__45__cpo9iter_moveE,@object
	.size		_ZN40_INTERNAL_afa6be28_4_k_cu_1a5c02e6_108784cuda3std6ranges3__45__cpo9iter_moveE,(_ZN40_INTERNAL_afa6be28_4_k_cu_1a5c02e6_108784cuda3std3__45__cpo5beginE - _ZN40_INTERNAL_afa6be28_4_k_cu_1a5c02e6_108784cuda3std6ranges3__45__cpo9iter_moveE)
_ZN40_INTERNAL_afa6be28_4_k_cu_1a5c02e6_108784cuda3std6ranges3__45__cpo9iter_moveE:
	.zero		1
	.type		_ZN40_INTERNAL_afa6be28_4_k_cu_1a5c02e6_108784cuda3std3__45__cpo5beginE,@object
	.size		_ZN40_INTERNAL_afa6be28_4_k_cu_1a5c02e6_108784cuda3std3__45__cpo5beginE,(_ZN40_INTERNAL_afa6be28_4_k_cu_1a5c02e6_108784cuda3std3__442_GLOBAL__N__afa6be28_4_k_cu_1a5c02e6_108786ignoreE - _ZN40_INTERNAL_afa6be28_4_k_cu_1a5c02e6_108784cuda3std3__45__cpo5beginE)
_ZN40_INTERNAL_afa6be28_4_k_cu_1a5c02e6_108784cuda3std3__45__cpo5beginE:
	.zero		1
	.type		_ZN40_INTERNAL_afa6be28_4_k_cu_1a5c02e6_108784cuda3std3__442_GLOBAL__N__afa6be28_4_k_cu_1a5c02e6_108786ignoreE,@object
	.size		_ZN40_INTERNAL_afa6be28_4_k_cu_1a5c02e6_108784cuda3std3__442_GLOBAL__N__afa6be28_4_k_cu_1a5c02e6_108786ignoreE,(_ZN40_INTERNAL_afa6be28_4_k_cu_1a5c02e6_108784cute7productE - _ZN40_INTERNAL_afa6be28_4_k_cu_1a5c02e6_108784cuda3std3__442_GLOBAL__N__afa6be28_4_k_cu_1a5c02e6_108786ignoreE)
_ZN40_INTERNAL_afa6be28_4_k_cu_1a5c02e6_108784cuda3std3__442_GLOBAL__N__afa6be28_4_k_cu_1a5c02e6_108786ignoreE:
	.zero		1
	.type		_ZN40_INTERNAL_afa6be28_4_k_cu_1a5c02e6_108784cute7productE,@object
	.size		_ZN40_INTERNAL_afa6be28_4_k_cu_1a5c02e6_108784cute7productE,(_ZN40_INTERNAL_afa6be28_4_k_cu_1a5c02e6_108784cuda3std3__45__cpo3endE - _ZN40_INTERNAL_afa6be28_4_k_cu_1a5c02e6_108784cute7productE)
_ZN40_INTERNAL_afa6be28_4_k_cu_1a5c02e6_108784cute7productE:
	.zero		1
	.type		_ZN40_INTERNAL_afa6be28_4_k_cu_1a5c02e6_108784cuda3std3__45__cpo3endE,@object
	.size		_ZN40_INTERNAL_afa6be28_4_k_cu_1a5c02e6_108784cuda3std3__45__cpo3endE,(_ZN40_INTERNAL_afa6be28_4_k_cu_1a5c02e6_108784cuda3std3__419piecewise_constructE - _ZN40_INTERNAL_afa6be28_4_k_cu_1a5c02e6_108784cuda3std3__45__cpo3endE)
_ZN40_INTERNAL_afa6be28_4_k_cu_1a5c02e6_108784cuda3std3__45__cpo3endE:
	.zero		1
	.type		_ZN40_INTERNAL_afa6be28_4_k_cu_1a5c02e6_108784cuda3std3__419piecewise_constructE,@object
	.size		_ZN40_INTERNAL_afa6be28_4_k_cu_1a5c02e6_108784cuda3std3__419piecewise_constructE,(_ZN40_INTERNAL_afa6be28_4_k_cu_1a5c02e6_108784cuda3std3__45__cpo4cendE - _ZN40_INTERNAL_afa6be28_4_k_cu_1a5c02e6_108784cuda3std3__419piecewise_constructE)
_ZN40_INTERNAL_afa6be28_4_k_cu_1a5c02e6_108784cuda3std3__419piecewise_constructE:
	.zero		1
	.type		_ZN40_INTERNAL_afa6be28_4_k_cu_1a5c02e6_108784cuda3std3__45__cpo4cendE,@object
	.size		_ZN40_INTERNAL_afa6be28_4_k_cu_1a5c02e6_108784cuda3std3__45__cpo4cendE,(_ZN40_INTERNAL_afa6be28_4_k_cu_1a5c02e6_108784cuda3std6ranges3__45__cpo4swapE - _ZN40_INTERNAL_afa6be28_4_k_cu_1a5c02e6_108784cuda3std3__45__cpo4cendE)
_ZN40_INTERNAL_afa6be28_4_k_cu_1a5c02e6_108784cuda3std3__45__cpo4cendE:
	.zero		1
	.type		_ZN40_INTERNAL_afa6be28_4_k_cu_1a5c02e6_108784cuda3std6ranges3__45__cpo4swapE,@object
	.size		_ZN40_INTERNAL_afa6be28_4_k_cu_1a5c02e6_108784cuda3std6ranges3__45__cpo4swapE,(.L_11 - _ZN40_INTERNAL_afa6be28_4_k_cu_1a5c02e6_108784cuda3std6ranges3__45__cpo4swapE)
_ZN40_INTERNAL_afa6be28_4_k_cu_1a5c02e6_108784cuda3std6ranges3__45__cpo4swapE:
	.zero		1
.L_11:


//--------------------- .nv.constant0._ZN7cutlass13device_kernelINS_4gemm6kernel13GemmUniversalIN4cute5tupleIJiiiiEEENS1_10collective13CollectiveMmaINS1_35MainloopSm100TmaUmmaWarpSpecializedILi5ELi2ELi4ENS5_IJNS4_1CILi2EEESB_NSA_ILi1EEEEEEEENS5_IJNSA_ILi128EEENSA_ILi256EEESF_EEEaNS5_IJlSC_lEEEaSI_NS4_8TiledMMAINS4_8MMA_AtomIJNS4_21SM100_MMA_S8_2x1SM_SSIaaiLi128ELi256ELNS4_4UMMA5MajorE0ELSN_0ELNSM_8SaturateE0EEEEEENS4_6LayoutINS5_IJSC_SC_SC_EEENS5_IJNSA_ILi0EEEST_ST_EEEEENS5_IJNS4_10UnderscoreESW_SW_EEEEENS4_28SM100_TMA_2SM_LOAD_MULTICASTENS4_14ComposedLayoutINS4_7SwizzleILi3ELi4ELi3EEENS4_18smem_ptr_flag_bitsILi8EEENSR_INS5_IJNSA_ILi8EEESF_EEENS5_IJSF_SC_EEEEEEEvNS4_8identityENS4_18SM100_TMA_2SM_LOADES19_vS1A_EENS_8epilogue10collective18CollectiveEpilogueINS1D_23Sm100TmaWarpSpecializedILi4ELi2ELi32ELb0ELb0EEEJNS5_IJNSA_ILi64EEESG_SF_EEENS5_IJNSR_IS1I_SC_EENSR_INS5_IJNSA_ILi32EEESB_EEENS5_IJSC_SF_EEEEEEEEaSI_aSI_NS1D_6fusion15FusionCallbacksIS1H_NS1Q_17LinearCombinationIaiaiLNS_15FloatRoundStyleE2EEES1J_S1P_JEEENS4_5SM1004TMEM4LOAD26SM100_TMEM_LOAD_32dp32b32xENS4_13SM90_TMA_LOADENS10_INS11_ILi1ELi4ELi3EEES14_NSR_INS5_IJS15_S1L_EEENS5_IJS1L_SC_EEEEEEENS4_39AutoVectorizingCopyWithAssumedAlignmentILi128EEENS4_14SM90_TMA_STOREES25_S27_S27_EEEvvEEEEvNT_6ParamsE --------------------------
	.section	.nv.constant0._ZN7cutlass13device_kernelINS_4gemm6kernel13GemmUniversalIN4cute5tupleIJiiiiEEENS1_10collective13CollectiveMmaINS1_35MainloopSm100TmaUmmaWarpSpecializedILi5ELi2ELi4ENS5_IJNS4_1CILi2EEESB_NSA_ILi1EEEEEEEENS5_IJNSA_ILi128EEENSA_ILi256EEESF_EEEaNS5_IJlSC_lEEEaSI_NS4_8TiledMMAINS4_8MMA_AtomIJNS4_21SM100_MMA_S8_2x1SM_SSIaaiLi128ELi256ELNS4_4UMMA5MajorE0ELSN_0ELNSM_8SaturateE0EEEEEENS4_6LayoutINS5_IJSC_SC_SC_EEENS5_IJNSA_ILi0EEEST_ST_EEEEENS5_IJNS4_10UnderscoreESW_SW_EEEEENS4_28SM100_TMA_2SM_LOAD_MULTICASTENS4_14ComposedLayoutINS4_7SwizzleILi3ELi4ELi3EEENS4_18smem_ptr_flag_bitsILi8EEENSR_INS5_IJNSA_ILi8EEESF_EEENS5_IJSF_SC_EEEEEEEvNS4_8identityENS4_18SM100_TMA_2SM_LOADES19_vS1A_EENS_8epilogue10collective18CollectiveEpilogueINS1D_23Sm100TmaWarpSpecializedILi4ELi2ELi32ELb0ELb0EEEJNS5_IJNSA_ILi64EEESG_SF_EEENS5_IJNSR_IS1I_SC_EENSR_INS5_IJNSA_ILi32EEESB_EEENS5_IJSC_SF_EEEEEEEEaSI_aSI_NS1D_6fusion15FusionCallbacksIS1H_NS1Q_17LinearCombinationIaiaiLNS_15FloatRoundStyleE2EEES1J_S1P_JEEENS4_5SM1004TMEM4LOAD26SM100_TMEM_LOAD_32dp32b32xENS4_13SM90_TMA_LOADENS10_INS11_ILi1ELi4ELi3EEES14_NSR_INS5_IJS15_S1L_EEENS5_IJS1L_SC_EEEEEEENS4_39AutoVectorizingCopyWithAssumedAlignmentILi128EEENS4_14SM90_TMA_STOREES25_S27_S27_EEEvvEEEEvNT_6ParamsE,"a",@progbits
	.sectionflags	@""
	.align	4
.nv.constant0._ZN7cutlass13device_kernelINS_4gemm6kernel13GemmUniversalIN4cute5tupleIJiiiiEEENS1_10collective13CollectiveMmaINS1_35MainloopSm100TmaUmmaWarpSpecializedILi5ELi2ELi4ENS5_IJNS4_1CILi2EEESB_NSA_ILi1EEEEEEEENS5_IJNSA_ILi128EEENSA_ILi256EEESF_EEEaNS5_IJlSC_lEEEaSI_NS4_8TiledMMAINS4_8MMA_AtomIJNS4_21SM100_MMA_S8_2x1SM_SSIaaiLi128ELi256ELNS4_4UMMA5MajorE0ELSN_0ELNSM_8SaturateE0EEEEEENS4_6LayoutINS5_IJSC_SC_SC_EEENS5_IJNSA_ILi0EEEST_ST_EEEEENS5_IJNS4_10UnderscoreESW_SW_EEEEENS4_28SM100_TMA_2SM_LOAD_MULTICASTENS4_14ComposedLayoutINS4_7SwizzleILi3ELi4ELi3EEENS4_18smem_ptr_flag_bitsILi8EEENSR_INS5_IJNSA_ILi8EEESF_EEENS5_IJSF_SC_EEEEEEEvNS4_8identityENS4_18SM100_TMA_2SM_LOADES19_vS1A_EENS_8epilogue10collective18CollectiveEpilogueINS1D_23Sm100TmaWarpSpecializedILi4ELi2ELi32ELb0ELb0EEEJNS5_IJNSA_ILi64EEESG_SF_EEENS5_IJNSR_IS1I_SC_EENSR_INS5_IJNSA_ILi32EEESB_EEENS5_IJSC_SF_EEEEEEEEaSI_aSI_NS1D_6fusion15FusionCallbacksIS1H_NS1Q_17LinearCombinationIaiaiLNS_15FloatRoundStyleE2EEES1J_S1P_JEEENS4_5SM1004TMEM4LOAD26SM100_TMEM_LOAD_32dp32b32xENS4_13SM90_TMA_LOADENS10_INS11_ILi1ELi4ELi3EEES14_NSR_INS5_IJS15_S1L_EEENS5_IJS1L_SC_EEEEEEENS4_39AutoVectorizingCopyWithAssumedAlignmentILi128EEENS4_14SM90_TMA_STOREES25_S27_S27_EEEvvEEEEvNT_6ParamsE:
	.zero		2944


//--------------------- SYMBOLS --------------------------

	.type		.nv.reservedSmem.offset0,@object
	.size		.nv.reservedSmem.offset0,0x4
	.type		.nv.reservedSmem.cap,@object
	.size		.nv.reservedSmem.cap,0x4
	.type		__assertfail,@function
